// auto-generated by cutlass_sweep.gemm — config: {"arch": "sm_90", "cluster_m": 1, "cluster_n": 1, "dtype": "e4m3", "dtype_b": "e4m3", "layout": "nt", "stages": 0, "tile_k": 128, "tile_m": 192, "tile_n": 96}
#include "cutlass/cutlass.h"
#include "cutlass/gemm/collective/collective_builder.hpp"
#include "cutlass/gemm/device/gemm_universal_adapter.h"
#include "cutlass/gemm/kernel/gemm_universal.hpp"
#include "cutlass/epilogue/collective/collective_builder.hpp"

using ElemA = cutlass::float_e4m3_t;
using ElemB = cutlass::float_e4m3_t;
using ElemCD = cutlass::float_e4m3_t;
using Acc  = float;
using TileShape    = cute::Shape<cute::_192, cute::_96, cute::_128>;
using ClusterShape = cute::Shape<cute::_1, cute::_1, cute::_1>;

using CollectiveEpilogue = typename cutlass::epilogue::collective::CollectiveBuilder<
    cutlass::arch::Sm90, cutlass::arch::OpClassTensorOp,
    TileShape, ClusterShape,
    cutlass::epilogue::collective::EpilogueTileAuto,
    Acc, Acc,
    ElemCD, cutlass::layout::RowMajor, 128 / cutlass::sizeof_bits<ElemCD>::value,
    ElemCD, cutlass::layout::RowMajor, 128 / cutlass::sizeof_bits<ElemCD>::value,
    cutlass::epilogue::collective::EpilogueScheduleAuto
  >::CollectiveOp;

using CollectiveMainloop = typename cutlass::gemm::collective::CollectiveBuilder<
    cutlass::arch::Sm90, cutlass::arch::OpClassTensorOp,
    ElemA, cutlass::layout::RowMajor, 128 / cutlass::sizeof_bits<ElemA>::value,
    ElemB, cutlass::layout::ColumnMajor, 128 / cutlass::sizeof_bits<ElemB>::value,
    Acc,
    TileShape, ClusterShape,
    cutlass::gemm::collective::StageCountAutoCarveout<static_cast<int>(sizeof(typename CollectiveEpilogue::SharedStorage))>,
    cutlass::gemm::collective::KernelScheduleAuto
  >::CollectiveOp;

using GemmKernel = cutlass::gemm::kernel::GemmUniversal<
    cute::Shape<int,int,int,int>,
    CollectiveMainloop,
    CollectiveEpilogue
>;
using Gemm = cutlass::gemm::device::GemmUniversalAdapter<GemmKernel>;

// Force the device kernel symbol into the cubin without needing a host main.
auto* _anchor = &cutlass::device_kernel<GemmKernel>;


// ===== COMPILED SASS (sm_90a) =====

	.target	sm_90a

	.elftype	@"ET_EXEC"


//--------------------- .note.nv.tkinfo           --------------------------
	.section	.note.nv.tkinfo,"",@"SHT_NOTE"
	.sectionflags	@"SHF_NOTE_NV_TKINFO"
	.tkinfo
        /*0018*/ 	.word	0x00000002
        /*0030*/ 	.string	""
        /*0030*/ 	.string	"ptxas"
        /*0030*/ 	.string	"Cuda compilation tools, release 13.0, V13.0.88"
        /*0030*/ 	.string	"Build cuda_13.0.r13.0/compiler.36424714_0"
        /*0030*/ 	.string	"-arch sm_90a -m 64 "



//--------------------- .note.nv.cuinfo           --------------------------
	.section	.note.nv.cuinfo,"",@"SHT_NOTE"
	.sectionflags	@"SHF_NOTE_NV_CUINFO"
        /*0018*/ 	.short	0x0002
        /*001a*/ 	.short	0x005a
        /*001c*/ 	.short	0x0082
	.zero		2


//--------------------- .nv.info                  --------------------------
	.section	.nv.info,"",@"SHT_CUDA_INFO"
	.align	4


	//----- nvinfo : EIATTR_REGCOUNT
	.align		4
        /*0000*/ 	.byte	0x04, 0x2f
        /*0002*/ 	.short	(.L_12 - .L_11)
	.align		4
.L_11:
        /*0004*/ 	.word	index@(_ZN7cutlass13device_kernelINS_4gemm6kernel13GemmUniversalIN4cute5tupleIJiiiiEEENS1_10collective13CollectiveMmaINS1_37MainloopSm90TmaGmmaWarpSpecializedFP8ILi6ENS5_IJNS4_1CILi1EEESB_SB_EEENS1_35KernelTmaWarpSpecializedCooperativeEEENS5_IJNSA_ILi192EEENSA_ILi96EEENSA_ILi128EEEEEENS_12float_e4m3_tENS5_IJlSB_lEEESJ_SK_NS4_8TiledMMAINS4_8MMA_AtomIJNS4_4SM904GMMA30MMA_64x96x32_F32E4M3E4M3_SS_TNILNSO_7ScaleInE1ELSQ_1EEEEEENS4_6LayoutINS5_IJNSA_ILi2EEESB_SB_EEENS5_IJSB_NSA_ILi0EEESW_EEEEENS5_IJNS4_10UnderscoreESZ_SZ_EEEEENS4_13SM90_TMA_LOADENS4_14ComposedLayoutINS4_7SwizzleILi3ELi4ELi3EEENS4_18smem_ptr_flag_bitsILi8EEENST_INS5_IJNSA_ILi8EEESH_EEENS5_IJSH_SB_EEEEEEEvNS4_8identityES12_S1C_vS1D_EENS_8epilogue10collective6detail29Sm90TmaWarpSpecializedAdapterINS1G_15DefaultEpilogueISJ_SK_SK_NS1F_6thread17LinearCombinationISJ_Li1EffLNS1K_9ScaleType4KindE0ELNS_15FloatRoundStyleE2ESJ_EENS1_15EpilogueDefaultEEEEEvvEEEEvNT_6ParamsE)
        /*0008*/ 	.word	0x000000a8


	//----- nvinfo : EIATTR_FRAME_SIZE
	.align		4
.L_12:
        /*000c*/ 	.byte	0x04, 0x11
        /*000e*/ 	.short	(.L_14 - .L_13)
	.align		4
.L_13:
        /*0010*/ 	.word	index@(_ZN7cutlass13device_kernelINS_4gemm6kernel13GemmUniversalIN4cute5tupleIJiiiiEEENS1_10collective13CollectiveMmaINS1_37MainloopSm90TmaGmmaWarpSpecializedFP8ILi6ENS5_IJNS4_1CILi1EEESB_SB_EEENS1_35KernelTmaWarpSpecializedCooperativeEEENS5_IJNSA_ILi192EEENSA_ILi96EEENSA_ILi128EEEEEENS_12float_e4m3_tENS5_IJlSB_lEEESJ_SK_NS4_8TiledMMAINS4_8MMA_AtomIJNS4_4SM904GMMA30MMA_64x96x32_F32E4M3E4M3_SS_TNILNSO_7ScaleInE1ELSQ_1EEEEEENS4_6LayoutINS5_IJNSA_ILi2EEESB_SB_EEENS5_IJSB_NSA_ILi0EEESW_EEEEENS5_IJNS4_10UnderscoreESZ_SZ_EEEEENS4_13SM90_TMA_LOADENS4_14ComposedLayoutINS4_7SwizzleILi3ELi4ELi3EEENS4_18smem_ptr_flag_bitsILi8EEENST_INS5_IJNSA_ILi8EEESH_EEENS5_IJSH_SB_EEEEEEEvNS4_8identityES12_S1C_vS1D_EENS_8epilogue10collective6detail29Sm90TmaWarpSpecializedAdapterINS1G_15DefaultEpilogueISJ_SK_SK_NS1F_6thread17LinearCombinationISJ_Li1EffLNS1K_9ScaleType4KindE0ELNS_15FloatRoundStyleE2ESJ_EENS1_15EpilogueDefaultEEEEEvvEEEEvNT_6ParamsE)
        /*0014*/ 	.word	0x00000000


	//----- nvinfo : EIATTR_MIN_STACK_SIZE
	.align		4
.L_14:
        /*0018*/ 	.byte	0x04, 0x12
        /*001a*/ 	.short	(.L_16 - .L_15)
	.align		4
.L_15:
        /*001c*/ 	.word	index@(_ZN7cutlass13device_kernelINS_4gemm6kernel13GemmUniversalIN4cute5tupleIJiiiiEEENS1_10collective13CollectiveMmaINS1_37MainloopSm90TmaGmmaWarpSpecializedFP8ILi6ENS5_IJNS4_1CILi1EEESB_SB_EEENS1_35KernelTmaWarpSpecializedCooperativeEEENS5_IJNSA_ILi192EEENSA_ILi96EEENSA_ILi128EEEEEENS_12float_e4m3_tENS5_IJlSB_lEEESJ_SK_NS4_8TiledMMAINS4_8MMA_AtomIJNS4_4SM904GMMA30MMA_64x96x32_F32E4M3E4M3_SS_TNILNSO_7ScaleInE1ELSQ_1EEEEEENS4_6LayoutINS5_IJNSA_ILi2EEESB_SB_EEENS5_IJSB_NSA_ILi0EEESW_EEEEENS5_IJNS4_10UnderscoreESZ_SZ_EEEEENS4_13SM90_TMA_LOADENS4_14ComposedLayoutINS4_7SwizzleILi3ELi4ELi3EEENS4_18smem_ptr_flag_bitsILi8EEENST_INS5_IJNSA_ILi8EEESH_EEENS5_IJSH_SB_EEEEEEEvNS4_8identityES12_S1C_vS1D_EENS_8epilogue10collective6detail29Sm90TmaWarpSpecializedAdapterINS1G_15DefaultEpilogueISJ_SK_SK_NS1F_6thread17LinearCombinationISJ_Li1EffLNS1K_9ScaleType4KindE0ELNS_15FloatRoundStyleE2ESJ_EENS1_15EpilogueDefaultEEEEEvvEEEEvNT_6ParamsE)
        /*0020*/ 	.word	0x00000000
.L_16:


//--------------------- .nv.compat                --------------------------
	.section	.nv.compat,"",@"SHT_CUDA_COMPAT_INFO"
	.align	4
        /*0000*/ 	.byte	0x02, 0x09, 0x01, 0x00, 0x02, 0x02, 0x04, 0x00, 0x02, 0x05, 0x05, 0x00, 0x03, 0x07, 0x01, 0x01
        /*0010*/ 	.byte	0x02, 0x03, 0x01, 0x00, 0x02, 0x06, 0x01, 0x00, 0x04, 0x0b, 0x08, 0x00, 0x00, 0x00, 0x00, 0x00
        /*0020*/ 	.byte	0x00, 0x00, 0x00, 0x00


//--------------------- .nv.info._ZN7cutlass13device_kernelINS_4gemm6kernel13GemmUniversalIN4cute5tupleIJiiiiEEENS1_10collective13CollectiveMmaINS1_37MainloopSm90TmaGmmaWarpSpecializedFP8ILi6ENS5_IJNS4_1CILi1EEESB_SB_EEENS1_35KernelTmaWarpSpecializedCooperativeEEENS5_IJNSA_ILi192EEENSA_ILi96EEENSA_ILi128EEEEEENS_12float_e4m3_tENS5_IJlSB_lEEESJ_SK_NS4_8TiledMMAINS4_8MMA_AtomIJNS4_4SM904GMMA30MMA_64x96x32_F32E4M3E4M3_SS_TNILNSO_7ScaleInE1ELSQ_1EEEEEENS4_6LayoutINS5_IJNSA_ILi2EEESB_SB_EEENS5_IJSB_NSA_ILi0EEESW_EEEEENS5_IJNS4_10UnderscoreESZ_SZ_EEEEENS4_13SM90_TMA_LOADENS4_14ComposedLayoutINS4_7SwizzleILi3ELi4ELi3EEENS4_18smem_ptr_flag_bitsILi8EEENST_INS5_IJNSA_ILi8EEESH_EEENS5_IJSH_SB_EEEEEEEvNS4_8identityES12_S1C_vS1D_EENS_8epilogue10collective6detail29Sm90TmaWarpSpecializedAdapterINS1G_15DefaultEpilogueISJ_SK_SK_NS1F_6thread17LinearCombinationISJ_Li1EffLNS1K_9ScaleType4KindE0ELNS_15FloatRoundStyleE2ESJ_EENS1_15EpilogueDefaultEEEEEvvEEEEvNT_6ParamsE --------------------------
	.section	.nv.info._ZN7cutlass13device_kernelINS_4gemm6kernel13GemmUniversalIN4cute5tupleIJiiiiEEENS1_10collective13CollectiveMmaINS1_37MainloopSm90TmaGmmaWarpSpecializedFP8ILi6ENS5_IJNS4_1CILi1EEESB_SB_EEENS1_35KernelTmaWarpSpecializedCooperativeEEENS5_IJNSA_ILi192EEENSA_ILi96EEENSA_ILi128EEEEEENS_12float_e4m3_tENS5_IJlSB_lEEESJ_SK_NS4_8TiledMMAINS4_8MMA_AtomIJNS4_4SM904GMMA30MMA_64x96x32_F32E4M3E4M3_SS_TNILNSO_7ScaleInE1ELSQ_1EEEEEENS4_6LayoutINS5_IJNSA_ILi2EEESB_SB_EEENS5_IJSB_NSA_ILi0EEESW_EEEEENS5_IJNS4_10UnderscoreESZ_SZ_EEEEENS4_13SM90_TMA_LOADENS4_14ComposedLayoutINS4_7SwizzleILi3ELi4ELi3EEENS4_18smem_ptr_flag_bitsILi8EEENST_INS5_IJNSA_ILi8EEESH_EEENS5_IJSH_SB_EEEEEEEvNS4_8identityES12_S1C_vS1D_EENS_8epilogue10collective6detail29Sm90TmaWarpSpecializedAdapterINS1G_15DefaultEpilogueISJ_SK_SK_NS1F_6thread17LinearCombinationISJ_Li1EffLNS1K_9ScaleType4KindE0ELNS_15FloatRoundStyleE2ESJ_EENS1_15EpilogueDefaultEEEEEvvEEEEvNT_6ParamsE,"",@"SHT_CUDA_INFO"
	.sectionflags	@""
	.align	4


	//----- nvinfo : EIATTR_CUDA_API_VERSION
	.align		4
        /*0000*/ 	.byte	0x04, 0x37
        /*0002*/ 	.short	(.L_18 - .L_17)
.L_17:
        /*0004*/ 	.word	0x00000082


	//----- nvinfo : EIATTR_KPARAM_INFO
	.align		4
.L_18:
        /*0008*/ 	.byte	0x04, 0x17
        /*000a*/ 	.short	(.L_20 - .L_19)
.L_19:
        /*000c*/ 	.word	0x00000000
        /*0010*/ 	.short	0x0000
        /*0012*/ 	.short	0x0070
        /*0014*/ 	.byte	0x00, 0xf0, 0x01, 0x10


	//----- nvinfo : EIATTR_SPARSE_MMA_MASK
	.align		4
.L_20:
        /*0018*/ 	.byte	0x03, 0x50
        /*001a*/ 	.short	0x0000


	//----- nvinfo : EIATTR_MAXREG_COUNT
	.align		4
        /*001c*/ 	.byte	0x03, 0x1b
        /*001e*/ 	.short	0x00a8


	//----- nvinfo : EIATTR_NUM_BARRIERS
	.align		4
        /*0020*/ 	.byte	0x02, 0x4c
        /*0022*/ 	.byte	0x01
	.zero		1


	//----- nvinfo : EIATTR_MERCURY_ISA_VERSION
	.align		4
        /*0024*/ 	.byte	0x03, 0x5f
        /*0026*/ 	.short	0x0101


	//----- nvinfo : EIATTR_INT_WARP_WIDE_INSTR_OFFSETS
	.align		4
        /*0028*/ 	.byte	0x04, 0x31
        /*002a*/ 	.short	(.L_22 - .L_21)


	//   ....[0]....
.L_21:
        /*002c*/ 	.word	0x00000410


	//   ....[1]....
        /*0030*/ 	.word	0x00000420


	//   ....[2]....
        /*0034*/ 	.word	0x00000510


	//----- nvinfo : EIATTR_COOP_GROUP_MASK_REGIDS
	.align		4
.L_22:
        /*0038*/ 	.byte	0x04, 0x29
        /*003a*/ 	.short	(.L_24 - .L_23)


	//   ....[0]....
.L_23:
        /*003c*/ 	.word	0xffffffff


	//   ....[1]....
        /*0040*/ 	.word	0xffffffff


	//   ....[2]....
        /*0044*/ 	.word	0xffffffff


	//   ....[3]....
        /*0048*/ 	.word	0xffffffff


	//   ....[4]....
        /*004c*/ 	.word	0xffffffff


	//----- nvinfo : EIATTR_COOP_GROUP_INSTR_OFFSETS
	.align		4
.L_24:
        /*0050*/ 	.byte	0x04, 0x28
        /*0052*/ 	.short	(.L_26 - .L_25)


	//   ....[0]....
.L_25:
        /*0054*/ 	.word	0x00000060


	//   ....[1]....
        /*0058*/ 	.word	0x00000070


	//   ....[2]....
        /*005c*/ 	.word	0x00000130


	//   ....[3]....
        /*0060*/ 	.word	0x00000300


	//   ....[4]....
        /*0064*/ 	.word	0x00001000


	//----- nvinfo : EIATTR_REG_RECONFIG
	.align		4
.L_26:
        /*0068*/ 	.byte	0x01, 0x54
	.zero		2


	//----- nvinfo : EIATTR_MBARRIER_INSTR_OFFSETS
	.align		4
        /*006c*/ 	.byte	0x04, 0x39
        /*006e*/ 	.short	(.L_28 - .L_27)


	//   ....[0]....
.L_27:
        /*0070*/ 	.word	0x00000230
        /*0074*/ 	.word	0x000000ff
        /*0078*/ 	.word	0x00000000
        /*007c*/ 	.short	0x0100
        /*007e*/ 	.byte	0x08
	.zero		1


	//   ....[1]....
        /*0080*/ 	.word	0x00000240
        /*0084*/ 	.word	0x000000ff
        /*0088*/ 	.word	0x00000030
        /*008c*/ 	.short	0x0100
        /*008e*/ 	.byte	0x08
	.zero		1


	//   ....[2]....
        /*0090*/ 	.word	0x00000250
        /*0094*/ 	.word	0x000000ff
        /*0098*/ 	.word	0x00000008
        /*009c*/ 	.short	0x0100
        /*009e*/ 	.byte	0x08
	.zero		1


	//   ....[3]....
        /*00a0*/ 	.word	0x00000260
        /*00a4*/ 	.word	0x000000ff
        /*00a8*/ 	.word	0x00000038
        /*00ac*/ 	.short	0x0100
        /*00ae*/ 	.byte	0x08
	.zero		1


	//   ....[4]....
        /*00b0*/ 	.word	0x00000270
        /*00b4*/ 	.word	0x000000ff
        /*00b8*/ 	.word	0x00000010
        /*00bc*/ 	.short	0x0100
        /*00be*/ 	.byte	0x08
	.zero		1


	//   ....[5]....
        /*00c0*/ 	.word	0x00000280
        /*00c4*/ 	.word	0x000000ff
        /*00c8*/ 	.word	0x00000040
        /*00cc*/ 	.short	0x0100
        /*00ce*/ 	.byte	0x08
	.zero		1


	//   ....[6]....
        /*00d0*/ 	.word	0x00000290
        /*00d4*/ 	.word	0x000000ff
        /*00d8*/ 	.word	0x00000018
        /*00dc*/ 	.short	0x0100
        /*00de*/ 	.byte	0x08
	.zero		1


	//   ....[7]....
        /*00e0*/ 	.word	0x000002a0
        /*00e4*/ 	.word	0x000000ff
        /*00e8*/ 	.word	0x00000048
        /*00ec*/ 	.short	0x0100
        /*00ee*/ 	.byte	0x08
	.zero		1


	//   ....[8]....
        /*00f0*/ 	.word	0x000002b0
        /*00f4*/ 	.word	0x000000ff
        /*00f8*/ 	.word	0x00000020
        /*00fc*/ 	.short	0x0100
        /*00fe*/ 	.byte	0x08
	.zero		1


	//   ....[9]....
        /*0100*/ 	.word	0x000002c0
        /*0104*/ 	.word	0x000000ff
        /*0108*/ 	.word	0x00000050
        /*010c*/ 	.short	0x0100
        /*010e*/ 	.byte	0x08
	.zero		1


	//   ....[10]....
        /*0110*/ 	.word	0x000002d0
        /*0114*/ 	.word	0x000000ff
        /*0118*/ 	.word	0x00000028
        /*011c*/ 	.short	0x0100
        /*011e*/ 	.byte	0x08
	.zero		1


	//   ....[11]....
        /*0120*/ 	.word	0x000002e0
        /*0124*/ 	.word	0x000000ff
        /*0128*/ 	.word	0x00000058
        /*012c*/ 	.short	0x0100
        /*012e*/ 	.byte	0x08
	.zero		1


	//   ....[12]....
        /*0130*/ 	.word	0x00000560
        /*0134*/ 	.word	0x000000ff
        /*0138*/ 	.word	0x00000070
        /*013c*/ 	.short	0x0100
        /*013e*/ 	.byte	0x06
	.zero		1


	//   ....[13]....
        /*0140*/ 	.word	0x000005c0
        /*0144*/ 	.word	0x000000ff
        /*0148*/ 	.word	0x00000078
        /*014c*/ 	.short	0x0100
        /*014e*/ 	.byte	0x06
	.zero		1


	//   ....[14]....
        /*0150*/ 	.word	0x00001720
        /*0154*/ 	.word	0x000000ff
        /*0158*/ 	.word	0x00000000
        /*015c*/ 	.short	0x010a
        /*015e*/ 	.byte	0x06
	.zero		1


	//   ....[15]....
        /*0160*/ 	.word	0x00001760
        /*0164*/ 	.word	0x000000ff
        /*0168*/ 	.word	0x00000000
        /*016c*/ 	.short	0x010a
        /*016e*/ 	.byte	0x06
	.zero		1


	//   ....[16]....
        /*0170*/ 	.word	0x00002500
        /*0174*/ 	.word	0x000000ff
        /*0178*/ 	.word	0x00000000
        /*017c*/ 	.short	0x010a
        /*017e*/ 	.byte	0x0f
	.zero		1


	//   ....[17]....
        /*0180*/ 	.word	0x00002540
        /*0184*/ 	.word	0x000000ff
        /*0188*/ 	.word	0x00000000
        /*018c*/ 	.short	0x010a
        /*018e*/ 	.byte	0x0f
	.zero		1


	//   ....[18]....
        /*0190*/ 	.word	0x00002ef0
        /*0194*/ 	.word	0x000000ff
        /*0198*/ 	.word	0x00000000
        /*019c*/ 	.short	0x0101
        /*019e*/ 	.byte	0x08
	.zero		1


	//   ....[19]....
        /*01a0*/ 	.word	0x00003740
        /*01a4*/ 	.word	0x000000ff
        /*01a8*/ 	.word	0x00000000
        /*01ac*/ 	.short	0x0101
        /*01ae*/ 	.byte	0x08
	.zero		1


	//   ....[20]....
        /*01b0*/ 	.word	0x0000b460
        /*01b4*/ 	.word	0x00000013
        /*01b8*/ 	.word	0x00000030
        /*01bc*/ 	.short	0x010a
        /*01be*/ 	.byte	0x3f
	.zero		1


	//   ....[21]....
        /*01c0*/ 	.word	0x0000b800
        /*01c4*/ 	.word	0x00000008
        /*01c8*/ 	.word	0x00000078
        /*01cc*/ 	.short	0x0101
        /*01ce*/ 	.byte	0x3f
	.zero		1


	//   ....[22]....
        /*01d0*/ 	.word	0x0000bf10
        /*01d4*/ 	.word	0x00000006
        /*01d8*/ 	.word	0x00000000
        /*01dc*/ 	.short	0x010a
        /*01de*/ 	.byte	0x3f
	.zero		1


	//   ....[23]....
        /*01e0*/ 	.word	0x0000bf90
        /*01e4*/ 	.word	0x00000007
        /*01e8*/ 	.word	0x00000000
        /*01ec*/ 	.short	0x010a
        /*01ee*/ 	.byte	0x3f
	.zero		1


	//   ....[24]....
        /*01f0*/ 	.word	0x0000c020
        /*01f4*/ 	.word	0x00000006
        /*01f8*/ 	.word	0x00000000
        /*01fc*/ 	.short	0x010a
        /*01fe*/ 	.byte	0x3f
	.zero		1


	//   ....[25]....
        /*0200*/ 	.word	0x0000c0b0
        /*0204*/ 	.word	0x00000009
        /*0208*/ 	.word	0x00000000
        /*020c*/ 	.short	0x010a
        /*020e*/ 	.byte	0x3f
	.zero		1


	//   ....[26]....
        /*0210*/ 	.word	0x0000c140
        /*0214*/ 	.word	0x00000006
        /*0218*/ 	.word	0x00000000
        /*021c*/ 	.short	0x010a
        /*021e*/ 	.byte	0x3f
	.zero		1


	//   ....[27]....
        /*0220*/ 	.word	0x0000c1d0
        /*0224*/ 	.word	0x00000003
        /*0228*/ 	.word	0x00000000
        /*022c*/ 	.short	0x010a
        /*022e*/ 	.byte	0x3f
	.zero		1


	//   ....[28]....
        /*0230*/ 	.word	0x0000c240
        /*0234*/ 	.word	0x00000009
        /*0238*/ 	.word	0x00000000
        /*023c*/ 	.short	0x010a
        /*023e*/ 	.byte	0x3f
	.zero		1


	//   ....[29]....
        /*0240*/ 	.word	0x0000c2a0
        /*0244*/ 	.word	0x0000000a
        /*0248*/ 	.word	0x00000000
        /*024c*/ 	.short	0x010a
        /*024e*/ 	.byte	0x3f
	.zero		1


	//   ....[30]....
        /*0250*/ 	.word	0x0000c370
        /*0254*/ 	.word	0x00000013
        /*0258*/ 	.word	0x00000030
        /*025c*/ 	.short	0x010a
        /*025e*/ 	.byte	0x3f
	.zero		1


	//   ....[31]....
        /*0260*/ 	.word	0x0000c450
        /*0264*/ 	.word	0x00000006
        /*0268*/ 	.word	0x00000000
        /*026c*/ 	.short	0x010a
        /*026e*/ 	.byte	0x3f
	.zero		1


	//   ....[32]....
        /*0270*/ 	.word	0x0000c4a0
        /*0274*/ 	.word	0x00000007
        /*0278*/ 	.word	0x00000000
        /*027c*/ 	.short	0x010a
        /*027e*/ 	.byte	0x3f
	.zero		1


	//   ....[33]....
        /*0280*/ 	.word	0x0000c4f0
        /*0284*/ 	.word	0x00000006
        /*0288*/ 	.word	0x00000000
        /*028c*/ 	.short	0x010a
        /*028e*/ 	.byte	0x3f
	.zero		1


	//   ....[34]....
        /*0290*/ 	.word	0x0000c540
        /*0294*/ 	.word	0x00000009
        /*0298*/ 	.word	0x00000000
        /*029c*/ 	.short	0x010a
        /*029e*/ 	.byte	0x3f
	.zero		1


	//   ....[35]....
        /*02a0*/ 	.word	0x0000c590
        /*02a4*/ 	.word	0x00000006
        /*02a8*/ 	.word	0x00000000
        /*02ac*/ 	.short	0x010a
        /*02ae*/ 	.byte	0x3f
	.zero		1


	//----- nvinfo : EIATTR_NUM_MBARRIERS
	.align		4
.L_28:
        /*02b0*/ 	.byte	0x03, 0x38
        /*02b2*/ 	.short	0x000e


	//----- nvinfo : EIATTR_EXIT_INSTR_OFFSETS
	.align		4
        /*02b4*/ 	.byte	0x04, 0x1c
        /*02b6*/ 	.short	(.L_30 - .L_29)


	//   ....[0]....
.L_29:
        /*02b8*/ 	.word	0x00000610


	//   ....[1]....
        /*02bc*/ 	.word	0x00000ed0


	//   ....[2]....
        /*02c0*/ 	.word	0x0000aad0


	//   ....[3]....
        /*02c4*/ 	.word	0x0000b100


	//   ....[4]....
        /*02c8*/ 	.word	0x0000c220


	//----- nvinfo : EIATTR_MAX_THREADS
	.align		4
.L_30:
        /*02cc*/ 	.byte	0x04, 0x05
        /*02ce*/ 	.short	(.L_32 - .L_31)
.L_31:
        /*02d0*/ 	.word	0x00000180
        /*02d4*/ 	.word	0x00000001
        /*02d8*/ 	.word	0x00000001


	//----- nvinfo : EIATTR_CRS_STACK_SIZE
	.align		4
.L_32:
        /*02dc*/ 	.byte	0x04, 0x1e
        /*02de*/ 	.short	(.L_34 - .L_33)
.L_33:
        /*02e0*/ 	.word	0x00000000


	//----- nvinfo : EIATTR_CBANK_PARAM_SIZE
	.align		4
.L_34:
        /*02e4*/ 	.byte	0x03, 0x19
        /*02e6*/ 	.short	0x0470


	//----- nvinfo : EIATTR_PARAM_CBANK
	.align		4
        /*02e8*/ 	.byte	0x04, 0x0a
        /*02ea*/ 	.short	(.L_36 - .L_35)
	.align		4
.L_35:
        /*02ec*/ 	.word	index@(.nv.constant0._ZN7cutlass13device_kernelINS_4gemm6kernel13GemmUniversalIN4cute5tupleIJiiiiEEENS1_10collective13CollectiveMmaINS1_37MainloopSm90TmaGmmaWarpSpecializedFP8ILi6ENS5_IJNS4_1CILi1EEESB_SB_EEENS1_35KernelTmaWarpSpecializedCooperativeEEENS5_IJNSA_ILi192EEENSA_ILi96EEENSA_ILi128EEEEEENS_12float_e4m3_tENS5_IJlSB_lEEESJ_SK_NS4_8TiledMMAINS4_8MMA_AtomIJNS4_4SM904GMMA30MMA_64x96x32_F32E4M3E4M3_SS_TNILNSO_7ScaleInE1ELSQ_1EEEEEENS4_6LayoutINS5_IJNSA_ILi2EEESB_SB_EEENS5_IJSB_NSA_ILi0EEESW_EEEEENS5_IJNS4_10UnderscoreESZ_SZ_EEEEENS4_13SM90_TMA_LOADENS4_14ComposedLayoutINS4_7SwizzleILi3ELi4ELi3EEENS4_18smem_ptr_flag_bitsILi8EEENST_INS5_IJNSA_ILi8EEESH_EEENS5_IJSH_SB_EEEEEEEvNS4_8identityES12_S1C_vS1D_EENS_8epilogue10collective6detail29Sm90TmaWarpSpecializedAdapterINS1G_15DefaultEpilogueISJ_SK_SK_NS1F_6thread17LinearCombinationISJ_Li1EffLNS1K_9ScaleType4KindE0ELNS_15FloatRoundStyleE2ESJ_EENS1_15EpilogueDefaultEEEEEvvEEEEvNT_6ParamsE)
        /*02f0*/ 	.short	0x0210
        /*02f2*/ 	.short	0x0470


	//----- nvinfo : EIATTR_SW_WAR
	.align		4
.L_36:
        /*02f4*/ 	.byte	0x04, 0x36
        /*02f6*/ 	.short	(.L_38 - .L_37)
.L_37:
        /*02f8*/ 	.word	0x00000008
.L_38:


//--------------------- .nv.callgraph             --------------------------
	.section	.nv.callgraph,"",@"SHT_CUDA_CALLGRAPH"
	.align	4
	.sectionentsize	8
	.align		4
        /*0000*/ 	.word	0x00000000
	.align		4
        /*0004*/ 	.word	0xffffffff
	.align		4
        /*0008*/ 	.word	0x00000000
	.align		4
        /*000c*/ 	.word	0xfffffffe
	.align		4
        /*0010*/ 	.word	0x00000000
	.align		4
        /*0014*/ 	.word	0xfffffffd
	.align		4
        /*0018*/ 	.word	0x00000000
	.align		4
        /*001c*/ 	.word	0xfffffffc


//--------------------- .nv.constant4             --------------------------
	.section	.nv.constant4,"a",@progbits
	.align	8
	.align		8
.nv.constant4:
        /*0000*/ 	.dword	_ZN39_INTERNAL_7abe4de4_4_k_cu_c3e048b1_76364cuda3std3__45__cpo5beginE
	.align		8
        /*0008*/ 	.dword	_ZN39_INTERNAL_7abe4de4_4_k_cu_c3e048b1_76364cuda3std3__45__cpo3endE
	.align		8
        /*0010*/ 	.dword	_ZN39_INTERNAL_7abe4de4_4_k_cu_c3e048b1_76364cuda3std3__45__cpo6cbeginE
	.align		8
        /*0018*/ 	.dword	_ZN39_INTERNAL_7abe4de4_4_k_cu_c3e048b1_76364cuda3std3__45__cpo4cendE
	.align		8
        /*0020*/ 	.dword	_ZN39_INTERNAL_7abe4de4_4_k_cu_c3e048b1_76364cuda3std3__441_GLOBAL__N__7abe4de4_4_k_cu_c3e048b1_76366ignoreE
	.align		8
        /*0028*/ 	.dword	_ZN39_INTERNAL_7abe4de4_4_k_cu_c3e048b1_76364cuda3std3__419piecewise_constructE
	.align		8
        /*0030*/ 	.dword	_ZN39_INTERNAL_7abe4de4_4_k_cu_c3e048b1_76364cuda3std3__48in_placeE
	.align		8
        /*0038*/ 	.dword	_ZN39_INTERNAL_7abe4de4_4_k_cu_c3e048b1_76364cuda3std6ranges3__45__cpo4swapE
	.align		8
        /*0040*/ 	.dword	_ZN39_INTERNAL_7abe4de4_4_k_cu_c3e048b1_76364cuda3std6ranges3__45__cpo9iter_moveE
	.align		8
        /*0048*/ 	.dword	_ZN39_INTERNAL_7abe4de4_4_k_cu_c3e048b1_76364cute7productE
	.align		8
        /*0050*/ 	.dword	_ZN39_INTERNAL_7abe4de4_4_k_cu_c3e048b1_76364cute1_E


//--------------------- .text._ZN7cutlass13device_kernelINS_4gemm6kernel13GemmUniversalIN4cute5tupleIJiiiiEEENS1_10collective13CollectiveMmaINS1_37MainloopSm90TmaGmmaWarpSpecializedFP8ILi6ENS5_IJNS4_1CILi1EEESB_SB_EEENS1_35KernelTmaWarpSpecializedCooperativeEEENS5_IJNSA_ILi192EEENSA_ILi96EEENSA_ILi128EEEEEENS_12float_e4m3_tENS5_IJlSB_lEEESJ_SK_NS4_8TiledMMAINS4_8MMA_AtomIJNS4_4SM904GMMA30MMA_64x96x32_F32E4M3E4M3_SS_TNILNSO_7ScaleInE1ELSQ_1EEEEEENS4_6LayoutINS5_IJNSA_ILi2EEESB_SB_EEENS5_IJSB_NSA_ILi0EEESW_EEEEENS5_IJNS4_10UnderscoreESZ_SZ_EEEEENS4_13SM90_TMA_LOADENS4_14ComposedLayoutINS4_7SwizzleILi3ELi4ELi3EEENS4_18smem_ptr_flag_bitsILi8EEENST_INS5_IJNSA_ILi8EEESH_EEENS5_IJSH_SB_EEEEEEEvNS4_8identityES12_S1C_vS1D_EENS_8epilogue10collective6detail29Sm90TmaWarpSpecializedAdapterINS1G_15DefaultEpilogueISJ_SK_SK_NS1F_6thread17LinearCombinationISJ_Li1EffLNS1K_9ScaleType4KindE0ELNS_15FloatRoundStyleE2ESJ_EENS1_15EpilogueDefaultEEEEEvvEEEEvNT_6ParamsE --------------------------
	.section	.text._ZN7cutlass13device_kernelINS_4gemm6kernel13GemmUniversalIN4cute5tupleIJiiiiEEENS1_10collective13CollectiveMmaINS1_37MainloopSm90TmaGmmaWarpSpecializedFP8ILi6ENS5_IJNS4_1CILi1EEESB_SB_EEENS1_35KernelTmaWarpSpecializedCooperativeEEENS5_IJNSA_ILi192EEENSA_ILi96EEENSA_ILi128EEEEEENS_12float_e4m3_tENS5_IJlSB_lEEESJ_SK_NS4_8TiledMMAINS4_8MMA_AtomIJNS4_4SM904GMMA30MMA_64x96x32_F32E4M3E4M3_SS_TNILNSO_7ScaleInE1ELSQ_1EEEEEENS4_6LayoutINS5_IJNSA_ILi2EEESB_SB_EEENS5_IJSB_NSA_ILi0EEESW_EEEEENS5_IJNS4_10UnderscoreESZ_SZ_EEEEENS4_13SM90_TMA_LOADENS4_14ComposedLayoutINS4_7SwizzleILi3ELi4ELi3EEENS4_18smem_ptr_flag_bitsILi8EEENST_INS5_IJNSA_ILi8EEESH_EEENS5_IJSH_SB_EEEEEEEvNS4_8identityES12_S1C_vS1D_EENS_8epilogue10collective6detail29Sm90TmaWarpSpecializedAdapterINS1G_15DefaultEpilogueISJ_SK_SK_NS1F_6thread17LinearCombinationISJ_Li1EffLNS1K_9ScaleType4KindE0ELNS_15FloatRoundStyleE2ESJ_EENS1_15EpilogueDefaultEEEEEvvEEEEvNT_6ParamsE,"ax",@progbits
	.align	128
.text._ZN7cutlass13device_kernelINS_4gemm6kernel13GemmUniversalIN4cute5tupleIJiiiiEEENS1_10collective13CollectiveMmaINS1_37MainloopSm90TmaGmmaWarpSpecializedFP8ILi6ENS5_IJNS4_1CILi1EEESB_SB_EEENS1_35KernelTmaWarpSpecializedCooperativeEEENS5_IJNSA_ILi192EEENSA_ILi96EEENSA_ILi128EEEEEENS_12float_e4m3_tENS5_IJlSB_lEEESJ_SK_NS4_8TiledMMAINS4_8MMA_AtomIJNS4_4SM904GMMA30MMA_64x96x32_F32E4M3E4M3_SS_TNILNSO_7ScaleInE1ELSQ_1EEEEEENS4_6LayoutINS5_IJNSA_ILi2EEESB_SB_EEENS5_IJSB_NSA_ILi0EEESW_EEEEENS5_IJNS4_10UnderscoreESZ_SZ_EEEEENS4_13SM90_TMA_LOADENS4_14ComposedLayoutINS4_7SwizzleILi3ELi4ELi3EEENS4_18smem_ptr_flag_bitsILi8EEENST_INS5_IJNSA_ILi8EEESH_EEENS5_IJSH_SB_EEEEEEEvNS4_8identityES12_S1C_vS1D_EENS_8epilogue10collective6detail29Sm90TmaWarpSpecializedAdapterINS1G_15DefaultEpilogueISJ_SK_SK_NS1F_6thread17LinearCombinationISJ_Li1EffLNS1K_9ScaleType4KindE0ELNS_15FloatRoundStyleE2ESJ_EENS1_15EpilogueDefaultEEEEEvvEEEEvNT_6ParamsE:
        .type           _ZN7cutlass13device_kernelINS_4gemm6kernel13GemmUniversalIN4cute5tupleIJiiiiEEENS1_10collective13CollectiveMmaINS1_37MainloopSm90TmaGmmaWarpSpecializedFP8ILi6ENS5_IJNS4_1CILi1EEESB_SB_EEENS1_35KernelTmaWarpSpecializedCooperativeEEENS5_IJNSA_ILi192EEENSA_ILi96EEENSA_ILi128EEEEEENS_12float_e4m3_tENS5_IJlSB_lEEESJ_SK_NS4_8TiledMMAINS4_8MMA_AtomIJNS4_4SM904GMMA30MMA_64x96x32_F32E4M3E4M3_SS_TNILNSO_7ScaleInE1ELSQ_1EEEEEENS4_6LayoutINS5_IJNSA_ILi2EEESB_SB_EEENS5_IJSB_NSA_ILi0EEESW_EEEEENS5_IJNS4_10UnderscoreESZ_SZ_EEEEENS4_13SM90_TMA_LOADENS4_14ComposedLayoutINS4_7SwizzleILi3ELi4ELi3EEENS4_18smem_ptr_flag_bitsILi8EEENST_INS5_IJNSA_ILi8EEESH_EEENS5_IJSH_SB_EEEEEEEvNS4_8identityES12_S1C_vS1D_EENS_8epilogue10collective6detail29Sm90TmaWarpSpecializedAdapterINS1G_15DefaultEpilogueISJ_SK_SK_NS1F_6thread17LinearCombinationISJ_Li1EffLNS1K_9ScaleType4KindE0ELNS_15FloatRoundStyleE2ESJ_EENS1_15EpilogueDefaultEEEEEvvEEEEvNT_6ParamsE,@function
        .size           _ZN7cutlass13device_kernelINS_4gemm6kernel13GemmUniversalIN4cute5tupleIJiiiiEEENS1_10collective13CollectiveMmaINS1_37MainloopSm90TmaGmmaWarpSpecializedFP8ILi6ENS5_IJNS4_1CILi1EEESB_SB_EEENS1_35KernelTmaWarpSpecializedCooperativeEEENS5_IJNSA_ILi192EEENSA_ILi96EEENSA_ILi128EEEEEENS_12float_e4m3_tENS5_IJlSB_lEEESJ_SK_NS4_8TiledMMAINS4_8MMA_AtomIJNS4_4SM904GMMA30MMA_64x96x32_F32E4M3E4M3_SS_TNILNSO_7ScaleInE1ELSQ_1EEEEEENS4_6LayoutINS5_IJNSA_ILi2EEESB_SB_EEENS5_IJSB_NSA_ILi0EEESW_EEEEENS5_IJNS4_10UnderscoreESZ_SZ_EEEEENS4_13SM90_TMA_LOADENS4_14ComposedLayoutINS4_7SwizzleILi3ELi4ELi3EEENS4_18smem_ptr_flag_bitsILi8EEENST_INS5_IJNSA_ILi8EEESH_EEENS5_IJSH_SB_EEEEEEEvNS4_8identityES12_S1C_vS1D_EENS_8epilogue10collective6detail29Sm90TmaWarpSpecializedAdapterINS1G_15DefaultEpilogueISJ_SK_SK_NS1F_6thread17LinearCombinationISJ_Li1EffLNS1K_9ScaleType4KindE0ELNS_15FloatRoundStyleE2ESJ_EENS1_15EpilogueDefaultEEEEEvvEEEEvNT_6ParamsE,(.L_x_269 - _ZN7cutlass13device_kernelINS_4gemm6kernel13GemmUniversalIN4cute5tupleIJiiiiEEENS1_10collective13CollectiveMmaINS1_37MainloopSm90TmaGmmaWarpSpecializedFP8ILi6ENS5_IJNS4_1CILi1EEESB_SB_EEENS1_35KernelTmaWarpSpecializedCooperativeEEENS5_IJNSA_ILi192EEENSA_ILi96EEENSA_ILi128EEEEEENS_12float_e4m3_tENS5_IJlSB_lEEESJ_SK_NS4_8TiledMMAINS4_8MMA_AtomIJNS4_4SM904GMMA30MMA_64x96x32_F32E4M3E4M3_SS_TNILNSO_7ScaleInE1ELSQ_1EEEEEENS4_6LayoutINS5_IJNSA_ILi2EEESB_SB_EEENS5_IJSB_NSA_ILi0EEESW_EEEEENS5_IJNS4_10UnderscoreESZ_SZ_EEEEENS4_13SM90_TMA_LOADENS4_14ComposedLayoutINS4_7SwizzleILi3ELi4ELi3EEENS4_18smem_ptr_flag_bitsILi8EEENST_INS5_IJNSA_ILi8EEESH_EEENS5_IJSH_SB_EEEEEEEvNS4_8identityES12_S1C_vS1D_EENS_8epilogue10collective6detail29Sm90TmaWarpSpecializedAdapterINS1G_15DefaultEpilogueISJ_SK_SK_NS1F_6thread17LinearCombinationISJ_Li1EffLNS1K_9ScaleType4KindE0ELNS_15FloatRoundStyleE2ESJ_EENS1_15EpilogueDefaultEEEEEvvEEEEvNT_6ParamsE)
        .other          _ZN7cutlass13device_kernelINS_4gemm6kernel13GemmUniversalIN4cute5tupleIJiiiiEEENS1_10collective13CollectiveMmaINS1_37MainloopSm90TmaGmmaWarpSpecializedFP8ILi6ENS5_IJNS4_1CILi1EEESB_SB_EEENS1_35KernelTmaWarpSpecializedCooperativeEEENS5_IJNSA_ILi192EEENSA_ILi96EEENSA_ILi128EEEEEENS_12float_e4m3_tENS5_IJlSB_lEEESJ_SK_NS4_8TiledMMAINS4_8MMA_AtomIJNS4_4SM904GMMA30MMA_64x96x32_F32E4M3E4M3_SS_TNILNSO_7ScaleInE1ELSQ_1EEEEEENS4_6LayoutINS5_IJNSA_ILi2EEESB_SB_EEENS5_IJSB_NSA_ILi0EEESW_EEEEENS5_IJNS4_10UnderscoreESZ_SZ_EEEEENS4_13SM90_TMA_LOADENS4_14ComposedLayoutINS4_7SwizzleILi3ELi4ELi3EEENS4_18smem_ptr_flag_bitsILi8EEENST_INS5_IJNSA_ILi8EEESH_EEENS5_IJSH_SB_EEEEEEEvNS4_8identityES12_S1C_vS1D_EENS_8epilogue10collective6detail29Sm90TmaWarpSpecializedAdapterINS1G_15DefaultEpilogueISJ_SK_SK_NS1F_6thread17LinearCombinationISJ_Li1EffLNS1K_9ScaleType4KindE0ELNS_15FloatRoundStyleE2ESJ_EENS1_15EpilogueDefaultEEEEEvvEEEEvNT_6ParamsE,@"STO_CUDA_ENTRY STV_DEFAULT"
_ZN7cutlass13device_kernelINS_4gemm6kernel13GemmUniversalIN4cute5tupleIJiiiiEEENS1_10collective13CollectiveMmaINS1_37MainloopSm90TmaGmmaWarpSpecializedFP8ILi6ENS5_IJNS4_1CILi1EEESB_SB_EEENS1_35KernelTmaWarpSpecializedCooperativeEEENS5_IJNSA_ILi192EEENSA_ILi96EEENSA_ILi128EEEEEENS_12float_e4m3_tENS5_IJlSB_lEEESJ_SK_NS4_8TiledMMAINS4_8MMA_AtomIJNS4_4SM904GMMA30MMA_64x96x32_F32E4M3E4M3_SS_TNILNSO_7ScaleInE1ELSQ_1EEEEEENS4_6LayoutINS5_IJNSA_ILi2EEESB_SB_EEENS5_IJSB_NSA_ILi0EEESW_EEEEENS5_IJNS4_10UnderscoreESZ_SZ_EEEEENS4_13SM90_TMA_LOADENS4_14ComposedLayoutINS4_7SwizzleILi3ELi4ELi3EEENS4_18smem_ptr_flag_bitsILi8EEENST_INS5_IJNSA_ILi8EEESH_EEENS5_IJSH_SB_EEEEEEEvNS4_8identityES12_S1C_vS1D_EENS_8epilogue10collective6detail29Sm90TmaWarpSpecializedAdapterINS1G_15DefaultEpilogueISJ_SK_SK_NS1F_6thread17LinearCombinationISJ_Li1EffLNS1K_9ScaleType4KindE0ELNS_15FloatRoundStyleE2ESJ_EENS1_15EpilogueDefaultEEEEEvvEEEEvNT_6ParamsE:
[----:B------:R-:W-:Y:S01]  /*0000*/  LDC R1, c[0x0][0x28] ;  /* 0x00000a00ff017b82 */ /* 0x000fe20000000800 */
[----:B------:R-:W0:Y:S01]  /*0010*/  S2R R0, SR_TID.X ;  /* 0x0000000000007919 */ /* 0x000e220000002100 */
[----:B------:R-:W-:Y:S01]  /*0020*/  ELECT P0, URZ, PT ;  /* 0x00000000003f782f */ /* 0x000fe20003800000 */
[----:B------:R-:W-:Y:S01]  /*0030*/  BSSY B0, `(.L_x_0) ;  /* 0x000000f000007945 */ /* 0x000fe20003800000 */
[--C-:B0-----:R-:W-:Y:S02]  /*0040*/  SHF.R.U32.HI R2, RZ, 0x5, R0.reuse ;  /* 0x00000005ff027819 */ /* 0x101fe40000011600 */
[----:B------:R-:W-:-:S03]  /*0050*/  SHF.R.U32.HI R3, RZ, 0x7, R0 ;  /* 0x00000007ff037819 */ /* 0x000fc60000011600 */
[----:B------:R-:W0:Y:S04]  /*0060*/  SHFL.IDX PT, R5, R2, RZ, 0x1f ;  /* 0x00001fff02057589 */ /* 0x000e2800000e0000 */
[----:B------:R1:W2:Y:S01]  /*0070*/  SHFL.IDX PT, R6, R3, RZ, 0x1f ;  /* 0x00001fff03067589 */ /* 0x0002a200000e0000 */
[----:B0-----:R-:W-:-:S13]  /*0080*/  ISETP.NE.OR P0, PT, R5, RZ, !P0 ;  /* 0x000000ff0500720c */ /* 0x001fda0004705670 */
[----:B-12---:R-:W-:Y:S05]  /*0090*/  @P0 BRA `(.L_x_1) ;  /* 0x0000000000200947 */ /* 0x006fea0003800000 */
[----:B------:R-:W-:Y:S02]  /*00a0*/  ULDC.64 UR4, c[0x0][0x198] ;  /* 0x0000660000047ab9 */ /* 0x000fe40000000a00 */
[----:B------:R-:W-:Y:S02]  /*00b0*/  UIADD3 UR6, UP0, UR4, 0xf0, URZ ;  /* 0x000000f004067890 */ /* 0x000fe4000ff1e03f */
[----:B------:R-:W-:Y:S02]  /*00c0*/  UIADD3 UR4, UP1, UR4, 0x1f0, URZ ;  /* 0x000001f004047890 */ /* 0x000fe4000ff3e03f */
[----:B------:R-:W-:Y:S02]  /*00d0*/  UIADD3.X UR7, URZ, UR5, URZ, UP0, !UPT ;  /* 0x000000053f077290 */ /* 0x000fe400087fe43f */
[----:B------:R-:W-:-:S07]  /*00e0*/  UIADD3.X UR5, URZ, UR5, URZ, UP1, !UPT ;  /* 0x000000053f057290 */ /* 0x000fce0008ffe43f */
[----:B------:R0:W-:Y:S02]  /*00f0*/  UTMACCTL.PF [UR6] ;  /* 0x00000000060079b9 */ /* 0x0001e40008040000 */
[----:B------:R0:W-:Y:S02]  /*0100*/  UTMACCTL.PF [UR4] ;  /* 0x00000000040079b9 */ /* 0x0001e40008040000 */
[----:B0-----:R-:W-:Y:S01]  /*0110*/  NOP ;  /* 0x0000000000007918 */ /* 0x001fe20000000000 */
.L_x_1:
[----:B------:R-:W-:Y:S05]  /*0120*/  BSYNC B0 ;  /* 0x0000000000007941 */ /* 0x000fea0003800000 */
.L_x_0:
[----:B------:R-:W0:Y:S02]  /*0130*/  SHFL.IDX PT, R3, R2, RZ, 0x1f ;  /* 0x00001fff02037589 */ /* 0x000e2400000e0000 */
[----:B0-----:R-:W-:-:S13]  /*0140*/  ISETP.NE.AND P0, PT, R3, RZ, PT ;  /* 0x000000ff0300720c */ /* 0x001fda0003f05270 */
[----:B------:R-:W-:Y:S05]  /*0150*/  @P0 BRA `(.L_x_2) ;  /* 0x0000000000680947 */ /* 0x000fea0003800000 */
[----:B------:R-:W0:Y:S01]  /*0160*/  S2UR UR8, SR_CgaCtaId ;  /* 0x00000000000879c3 */ /* 0x000e220000008800 */
[----:B------:R-:W-:Y:S01]  /*0170*/  UMOV UR4, 0x400 ;  /* 0x0000040000047882 */ /* 0x000fe20000000000 */
[----:B------:R-:W-:Y:S01]  /*0180*/  UMOV UR5, 0x1 ;  /* 0x0000000100057882 */ /* 0x000fe20000000000 */
[----:B------:R-:W-:Y:S01]  /*0190*/  UMOV UR6, 0x100 ;  /* 0x0000010000067882 */ /* 0x000fe20000000000 */
[----:B------:R-:W-:Y:S01]  /*01a0*/  ELECT P0, URZ, PT ;  /* 0x00000000003f782f */ /* 0x000fe20003800000 */
[----:B------:R-:W-:-:S04]  /*01b0*/  UIADD3 UR6, -UR6, 0x100000, URZ ;  /* 0x0010000006067890 */ /* 0x000fc8000fffe13f */
[----:B------:R-:W-:Y:S02]  /*01c0*/  USHF.L.U32 UR7, UR6, 0xb, URZ ;  /* 0x0000000b06077899 */ /* 0x000fe4000800063f */
[----:B------:R-:W-:Y:S02]  /*01d0*/  USHF.L.U32 UR6, UR6, 0x1, URZ ;  /* 0x0000000106067899 */ /* 0x000fe4000800063f */
[----:B0-----:R-:W-:Y:S02]  /*01e0*/  ULEA UR8, UR8, UR4, 0x18 ;  /* 0x0000000408087291 */ /* 0x001fe4000f8ec03f */
[----:B------:R-:W-:-:S04]  /*01f0*/  UIADD3 UR4, -UR5, 0x100000, URZ ;  /* 0x0010000005047890 */ /* 0x000fc8000fffe13f */
[----:B------:R-:W-:Y:S02]  /*0200*/  USHF.L.U32 UR5, UR4, 0xb, URZ ;  /* 0x0000000b04057899 */ /* 0x000fe4000800063f */
[----:B------:R-:W-:Y:S01]  /*0210*/  USHF.L.U32 UR4, UR4, 0x1, URZ ;  /* 0x0000000104047899 */ /* 0x000fe2000800063f */
[----:B------:R-:W0:Y:S11]  /*0220*/  FENCE.VIEW.ASYNC.S ;  /* 0x00000000000073c6 */ /* 0x000e360000000000 */
[----:B0-----:R0:W1:Y:S01]  /*0230*/  SYNCS.EXCH.64 URZ, [UR8], UR4 ;  /* 0x00000004083f75b2 */ /* 0x0010620008000100 */
[----:B------:R0:W2:Y:S01]  /*0240*/  SYNCS.EXCH.64 URZ, [UR8+0x30], UR6 ;  /* 0x00003006083f75b2 */ /* 0x0000a20008000100 */
[----:B------:R0:W3:Y:S01]  /*0250*/  SYNCS.EXCH.64 URZ, [UR8+0x8], UR4 ;  /* 0x00000804083f75b2 */ /* 0x0000e20008000100 */
[----:B------:R0:W4:Y:S01]  /*0260*/  SYNCS.EXCH.64 URZ, [UR8+0x38], UR6 ;  /* 0x00003806083f75b2 */ /* 0x0001220008000100 */
[----:B------:R0:W0:Y:S01]  /*0270*/  SYNCS.EXCH.64 URZ, [UR8+0x10], UR4 ;  /* 0x00001004083f75b2 */ /* 0x0000220008000100 */
[----:B------:R0:W0:Y:S01]  /*0280*/  SYNCS.EXCH.64 URZ, [UR8+0x40], UR6 ;  /* 0x00004006083f75b2 */ /* 0x0000220008000100 */
[----:B------:R0:W0:Y:S01]  /*0290*/  SYNCS.EXCH.64 URZ, [UR8+0x18], UR4 ;  /* 0x00001804083f75b2 */ /* 0x0000220008000100 */
[----:B------:R0:W0:Y:S01]  /*02a0*/  SYNCS.EXCH.64 URZ, [UR8+0x48], UR6 ;  /* 0x00004806083f75b2 */ /* 0x0000220008000100 */
[----:B------:R0:W0:Y:S01]  /*02b0*/  SYNCS.EXCH.64 URZ, [UR8+0x20], UR4 ;  /* 0x00002004083f75b2 */ /* 0x0000220008000100 */
[----:B------:R0:W0:Y:S01]  /*02c0*/  SYNCS.EXCH.64 URZ, [UR8+0x50], UR6 ;  /* 0x00005006083f75b2 */ /* 0x0000220008000100 */
[----:B------:R0:W0:Y:S01]  /*02d0*/  SYNCS.EXCH.64 URZ, [UR8+0x28], UR4 ;  /* 0x00002804083f75b2 */ /* 0x0000220008000100 */
[----:B------:R0:W0:Y:S01]  /*02e0*/  SYNCS.EXCH.64 URZ, [UR8+0x58], UR6 ;  /* 0x00005806083f75b2 */ /* 0x0000220008000100 */
[----:B------:R-:W-:Y:S01]  /*02f0*/  NOP ;  /* 0x0000000000007918 */ /* 0x000fe20000000000 */
.L_x_2:
[----:B------:R-:W5:Y:S01]  /*0300*/  SHFL.IDX PT, R2, R2, RZ, 0x1f ;  /* 0x00001fff02027589 */ /* 0x000f6200000e0000 */
[----:B------:R-:W1:Y:S01]  /*0310*/  LDC R3, c[0x0][0x65c] ;  /* 0x00019700ff037b82 */ /* 0x000e620000000800 */
[----:B------:R-:W-:Y:S02]  /*0320*/  ELECT P0, URZ, PT ;  /* 0x00000000003f782f */ /* 0x000fe40003800000 */
[----:B------:R-:W-:Y:S01]  /*0330*/  SHF.R.S32.HI R4, RZ, 0x1f, R5 ;  /* 0x0000001fff047819 */ /* 0x000fe20000011405 */
[----:B------:R-:W2:Y:S01]  /*0340*/  S2R R10, SR_CTAID.Y ;  /* 0x00000000000a7919 */ /* 0x000ea20000002600 */
[----:B0-----:R-:W-:Y:S01]  /*0350*/  UMOV UR4, 0x20 ;  /* 0x0000002000047882 */ /* 0x001fe20000000000 */
[C---:B------:R-:W-:Y:S01]  /*0360*/  ISETP.NE.AND P2, PT, R6.reuse, RZ, PT ;  /* 0x000000ff0600720c */ /* 0x040fe20003f45270 */
[----:B------:R-:W-:Y:S01]  /*0370*/  VIADD R11, R6, 0xffffffff ;  /* 0xffffffff060b7836 */ /* 0x000fe20000000000 */
[----:B------:R-:W0:Y:S01]  /*0380*/  S2R R8, SR_CTAID.X ;  /* 0x0000000000087919 */ /* 0x000e220000002500 */
[----:B------:R-:W-:Y:S01]  /*0390*/  LEA.HI R4, R4, R5, RZ, 0x2 ;  /* 0x0000000504047211 */ /* 0x000fe200078f10ff */
[----:B------:R-:W-:Y:S01]  /*03a0*/  NOP ;  /* 0x0000000000007918 */ /* 0x000fe20000000000 */
[----:B------:R-:W-:Y:S01]  /*03b0*/  NOP ;  /* 0x0000000000007918 */ /* 0x000fe20000000000 */
[----:B------:R-:W-:-:S02]  /*03c0*/  ISETP.GE.U32.AND P1, PT, R11, 0x2, PT ;  /* 0x000000020b00780c */ /* 0x000fc40003f26070 */
[----:B------:R-:W-:-:S05]  /*03d0*/  LOP3.LUT R4, R4, 0xfffffffc, RZ, 0xc0, !PT ;  /* 0xfffffffc04047812 */ /* 0x000fca00078ec0ff */
[----:B------:R-:W-:Y:S01]  /*03e0*/  IMAD.IADD R5, R5, 0x1, -R4 ;  /* 0x0000000105057824 */ /* 0x000fe200078e0a04 */
[----:B-----5:R-:W-:Y:S02]  /*03f0*/  ISETP.NE.OR P0, PT, R2, RZ, !P0 ;  /* 0x000000ff0200720c */ /* 0x020fe40004705670 */
[----:B-1----:R-:W-:-:S11]  /*0400*/  ISETP.NE.AND P3, PT, R3, 0x1, PT ;  /* 0x000000010300780c */ /* 0x002fd60003f65270 */
[----:B------:R-:W-:Y:S01]  /*0410*/  VOTEU.ALL UP0, P0 ;  /* 0x00000000003f7886 */ /* 0x000fe20000000000 */
[----:B------:R-:W-:Y:S01]  /*0420*/  VOTEU.ALL UP1, P0 ;  /* 0x00000000003f7886 */ /* 0x000fe20000020000 */
[----:B------:R-:W0:Y:S01]  /*0430*/  @P3 LDC R9, c[0x0][0x10] ;  /* 0x00000400ff093b82 */ /* 0x000e220000000800 */
[----:B--2---:R-:W-:Y:S02]  /*0440*/  @P3 IMAD.MOV.U32 R2, RZ, RZ, R10 ;  /* 0x000000ffff023224 */ /* 0x004fe400078e000a */
[----:B------:R-:W-:Y:S01]  /*0450*/  @!UP0 UMOV UR6, 0x400 ;  /* 0x0000040000068882 */ /* 0x000fe20000000000 */
[----:B------:R-:W-:-:S04]  /*0460*/  @!UP0 UIADD3 UR4, -UR4, 0x100000, URZ ;  /* 0x0010000004048890 */ /* 0x000fc8000fffe13f */
[----:B------:R-:W-:Y:S02]  /*0470*/  @!UP0 USHF.L.U32 UR5, UR4, 0xb, URZ ;  /* 0x0000000b04058899 */ /* 0x000fe4000800063f */
[----:B------:R-:W-:Y:S01]  /*0480*/  @!UP0 USHF.L.U32 UR4, UR4, 0x1, URZ ;  /* 0x0000000104048899 */ /* 0x000fe2000800063f */
[----:B------:R-:W-:Y:S02]  /*0490*/  @P3 IMAD.MOV.U32 R3, RZ, RZ, RZ ;  /* 0x000000ffff033224 */ /* 0x000fe400078e00ff */
[----:B------:R-:W-:Y:S01]  /*04a0*/  @P3 IMAD.MOV.U32 R13, RZ, RZ, RZ ;  /* 0x000000ffff0d3224 */ /* 0x000fe200078e00ff */
[----:B------:R-:W1:Y:S08]  /*04b0*/  @!UP0 S2UR UR7, SR_CgaCtaId ;  /* 0x00000000000789c3 */ /* 0x000e700000008800 */
[----:B------:R-:W2:Y:S01]  /*04c0*/  @!P3 LDC R7, c[0x0][0xc] ;  /* 0x00000300ff07bb82 */ /* 0x000ea20000000800 */
[----:B0-----:R-:W-:-:S04]  /*04d0*/  @P3 IMAD.WIDE.U32 R2, R8, R9, R2 ;  /* 0x0000000908023225 */ /* 0x001fc800078e0002 */
[----:B------:R-:W-:Y:S02]  /*04e0*/  IMAD.MOV.U32 R9, RZ, RZ, RZ ;  /* 0x000000ffff097224 */ /* 0x000fe400078e00ff */
[----:B------:R-:W-:Y:S01]  /*04f0*/  @P3 IMAD.IADD R3, R3, 0x1, R13 ;  /* 0x0000000103033824 */ /* 0x000fe200078e020d */
[----:B-1----:R-:W-:Y:S01]  /*0500*/  @!UP0 ULEA UR6, UR7, UR6, 0x18 ;  /* 0x0000000607068291 */ /* 0x002fe2000f8ec03f */
[----:B------:R-:W-:Y:S01]  /*0510*/  VOTEU.ALL UP0, P0 ;  /* 0x00000000003f7886 */ /* 0x000fe20000000000 */
[----:B------:R-:W-:-:S04]  /*0520*/  ISETP.NE.AND P0, PT, R5, 0x3, PT ;  /* 0x000000030500780c */ /* 0x000fc80003f05270 */
[----:B------:R-:W-:-:S04]  /*0530*/  ISETP.EQ.OR P0, PT, R5, RZ, !P0 ;  /* 0x000000ff0500720c */ /* 0x000fc80004702670 */
[----:B------:R-:W-:Y:S01]  /*0540*/  ISETP.EQ.AND P0, PT, R6, RZ, P0 ;  /* 0x000000ff0600720c */ /* 0x000fe20000702270 */
[----:B------:R-:W0:Y:S02]  /*0550*/  FENCE.VIEW.ASYNC.S ;  /* 0x00000000000073c6 */ /* 0x000e240000000000 */
[----:B0-----:R0:W3:Y:S01]  /*0560*/  @!UP0 SYNCS.EXCH.64 URZ, [UR6+0x70], UR4 ;  /* 0x00007004063f85b2 */ /* 0x0010e20008000100 */
[----:B--2---:R-:W-:Y:S01]  /*0570*/  @!P3 IMAD.WIDE.U32 R6, R7, R10, R8 ;  /* 0x0000000a0706b225 */ /* 0x004fe200078e0008 */
[----:B------:R-:W-:-:S03]  /*0580*/  SEL R4, RZ, 0x1, !P0 ;  /* 0x00000001ff047807 */ /* 0x000fc60004000000 */
[----:B------:R-:W-:Y:S02]  /*0590*/  @!P3 IMAD.MOV.U32 R2, RZ, RZ, R6 ;  /* 0x000000ffff02b224 */ /* 0x000fe400078e0006 */
[----:B------:R-:W-:Y:S01]  /*05a0*/  @!P3 IMAD.MOV.U32 R3, RZ, RZ, R7 ;  /* 0x000000ffff03b224 */ /* 0x000fe200078e0007 */
[----:B------:R-:W-:Y:S01]  /*05b0*/  SEL R4, R4, 0x2, P1 ;  /* 0x0000000204047807 */ /* 0x000fe20000800000 */
[----:B------:R0:W3:Y:S01]  /*05c0*/  @!UP1 SYNCS.EXCH.64 URZ, [UR6+0x78], UR4 ;  /* 0x00007804063f95b2 */ /* 0x0000e20008000100 */
[----:B------:R-:W-:Y:S01]  /*05d0*/  NOP ;  /* 0x0000000000007918 */ /* 0x000fe20000000000 */
[----:B---34-:R-:W-:Y:S06]  /*05e0*/  BAR.SYNC.DEFER_BLOCKING 0x0 ;  /* 0x0000000000007b1d */ /* 0x018fec0000010000 */
[----:B------:R-:W-:Y:S05]  /*05f0*/  @!P2 BRA `(.L_x_3) ;  /* 0x000000a40038a947 */ /* 0x000fea0003800000 */
[----:B------:R-:W-:-:S13]  /*0600*/  ISETP.GT.U32.AND P0, PT, R11, 0x1, PT ;  /* 0x000000010b00780c */ /* 0x000fda0003f04070 */
[----:B0-----:R-:W-:Y:S05]  /*0610*/  @P0 EXIT ;  /* 0x000000000000094d */ /* 0x001fea0003800000 */
[----:B------:R-:W-:Y:S01]  /*0620*/  ULDC.64 UR4, c[0x0][0x650] ;  /* 0x0001940000047ab9 */ /* 0x000fe20000000a00 */
[----:B------:R-:W-:Y:S01]  /*0630*/  PRMT R11, RZ, 0x7610, R11 ;  /* 0x00007610ff0b7816 */ /* 0x000fe2000000000b */
[----:B------:R-:W-:Y:S01]  /*0640*/  IMAD.MOV.U32 R6, RZ, RZ, -0x1 ;  /* 0xffffffffff067424 */ /* 0x000fe200078e00ff */
[----:B------:R-:W-:Y:S01]  /*0650*/  ISETP.GE.U32.AND P0, PT, R2, UR4, PT ;  /* 0x0000000402007c0c */ /* 0x000fe2000bf06070 */
[----:B------:R-:W-:Y:S02]  /*0660*/  IMAD.MOV.U32 R7, RZ, RZ, -0x1 ;  /* 0xffffffffff077424 */ /* 0x000fe400078e00ff */
[----:B------:R-:W-:Y:S01]  /*0670*/  IMAD.MOV.U32 R5, RZ, RZ, -0x1 ;  /* 0xffffffffff057424 */ /* 0x000fe200078e00ff */
[----:B------:R-:W-:-:S13]  /*0680*/  ISETP.GE.U32.AND.EX P0, PT, R3, UR5, PT, P0 ;  /* 0x0000000503007c0c */ /* 0x000fda000bf06100 */
[----:B------:R-:W-:Y:S05]  /*0690*/  @P0 BRA `(.L_x_4) ;  /* 0x00000004005c0947 */ /* 0x000fea0003800000 */
[----:B------:R-:W0:Y:S01]  /*06a0*/  LDC.64 R16, c[0x0][0x628] ;  /* 0x00018a00ff107b82 */ /* 0x000e220000000a00 */
[----:B------:R-:W-:Y:S02]  /*06b0*/  IMAD.MOV.U32 R6, RZ, RZ, R2 ;  /* 0x000000ffff067224 */ /* 0x000fe400078e0002 */
[----:B------:R-:W-:-:S05]  /*06c0*/  IMAD.MOV.U32 R7, RZ, RZ, R3 ;  /* 0x000000ffff077224 */ /* 0x000fca00078e0003 */
[----:B------:R-:W1:Y:S08]  /*06d0*/  LDC R18, c[0x0][0x630] ;  /* 0x00018c00ff127b82 */ /* 0x000e700000000800 */
[----:B------:R-:W2:Y:S01]  /*06e0*/  LDC.64 R20, c[0x0][0x620] ;  /* 0x00018800ff147b82 */ /* 0x000ea20000000a00 */
[----:B0-----:R-:W-:-:S04]  /*06f0*/  ISETP.NE.U32.AND P0, PT, R16, RZ, PT ;  /* 0x000000ff1000720c */ /* 0x001fc80003f05070 */
[----:B------:R-:W-:-:S13]  /*0700*/  ISETP.NE.AND.EX P0, PT, R17, RZ, PT, P0 ;  /* 0x000000ff1100720c */ /* 0x000fda0003f05300 */
[----:B-12---:R-:W-:Y:S05]  /*0710*/  @!P0 BRA `(.L_x_5) ;  /* 0x0000000000288947 */ /* 0x006fea0003800000 */
[----:B------:R-:W0:Y:S02]  /*0720*/  LDC R5, c[0x0][0x634] ;  /* 0x00018d00ff057b82 */ /* 0x000e240000000800 */
[----:B0-----:R-:W-:-:S05]  /*0730*/  IADD3 R5, P0, R2, R5, RZ ;  /* 0x0000000502057210 */ /* 0x001fca0007f1e0ff */
[----:B------:R-:W-:-:S04]  /*0740*/  IMAD.X R11, RZ, RZ, R3, P0 ;  /* 0x000000ffff0b7224 */ /* 0x000fc800000e0603 */
[----:B------:R-:W-:-:S04]  /*0750*/  IMAD.WIDE.U32 R6, R11, R16, RZ ;  /* 0x000000100b067225 */ /* 0x000fc800078e00ff */
[----:B------:R-:W-:-:S04]  /*0760*/  IMAD.WIDE.U32 R12, P0, R5, R17, R6 ;  /* 0x00000011050c7225 */ /* 0x000fc80007800006 */
[----:B------:R-:W-:-:S04]  /*0770*/  IMAD.WIDE.U32 R6, R5, R16, RZ ;  /* 0x0000001005067225 */ /* 0x000fc800078e00ff */
[----:B------:R-:W-:Y:S01]  /*0780*/  IMAD.X R15, RZ, RZ, RZ, P0 ;  /* 0x000000ffff0f7224 */ /* 0x000fe200000e06ff */
[----:B------:R-:W-:Y:S01]  /*0790*/  IADD3 RZ, P0, R7, R12, RZ ;  /* 0x0000000c07ff7210 */ /* 0x000fe20007f1e0ff */
[----:B------:R-:W-:-:S04]  /*07a0*/  IMAD.MOV.U32 R14, RZ, RZ, R13 ;  /* 0x000000ffff0e7224 */ /* 0x000fc800078e000d */
[----:B------:R-:W-:-:S08]  /*07b0*/  IMAD.WIDE.U32.X R6, R11, R17, R14, P0 ;  /* 0x000000110b067225 */ /* 0x000fd000000e040e */
.L_x_5:
[--C-:B------:R-:W-:Y:S01]  /*07c0*/  SHF.R.U64 R26, R6, R18, R7.reuse ;  /* 0x00000012061a7219 */ /* 0x100fe20000001207 */
[----:B------:R-:W0:Y:S01]  /*07d0*/  LDC.64 R22, c[0x0][0x640] ;  /* 0x00019000ff167b82 */ /* 0x000e220000000a00 */
[----:B------:R-:W-:Y:S01]  /*07e0*/  I2FP.F32.U32 R5, R8 ;  /* 0x0000000800057245 */ /* 0x000fe20000201000 */
[----:B------:R-:W-:Y:S01]  /*07f0*/  ULDC UR4, c[0x0][0x150] ;  /* 0x0000540000047ab9 */ /* 0x000fe20000000800 */
[----:B------:R-:W-:Y:S02]  /*0800*/  SHF.R.U32.HI R6, RZ, R18, R7 ;  /* 0x00000012ff067219 */ /* 0x000fe40000011607 */
[----:B------:R-:W-:Y:S01]  /*0810*/  IADD3 R11, P0, RZ, -R26, RZ ;  /* 0x8000001aff0b7210 */ /* 0x000fe20007f1e0ff */
[----:B------:R-:W-:Y:S01]  /*0820*/  FMUL R5, R5, UR4 ;  /* 0x0000000405057c20 */ /* 0x000fe20008400000 */
[----:B------:R-:W-:Y:S01]  /*0830*/  ULDC UR4, c[0x0][0x154] ;  /* 0x0000550000047ab9 */ /* 0x000fe20000000800 */
[----:B------:R-:W1:Y:S02]  /*0840*/  LDC R14, c[0x0][0x618] ;  /* 0x00018600ff0e7b82 */ /* 0x000e640000000800 */
[----:B------:R-:W-:-:S02]  /*0850*/  IMAD.X R13, RZ, RZ, ~R6, P0 ;  /* 0x000000ffff0d7224 */ /* 0x000fc400000e0e06 */
[----:B------:R-:W2:Y:S01]  /*0860*/  F2I.U32.TRUNC.NTZ R5, R5 ;  /* 0x0000000500057305 */ /* 0x000ea2000020f000 */
[----:B------:R-:W-:-:S03]  /*0870*/  IMAD.WIDE.U32 R6, R11, R20, R2 ;  /* 0x000000140b067225 */ /* 0x000fc600078e0002 */
[----:B------:R-:W3:Y:S01]  /*0880*/  LDC R9, c[0x0][0x144] ;  /* 0x00005100ff097b82 */ /* 0x000ee20000000800 */
[----:B------:R-:W-:-:S04]  /*0890*/  IMAD R12, R13, R20, RZ ;  /* 0x000000140d0c7224 */ /* 0x000fc800078e02ff */
[----:B------:R-:W-:Y:S02]  /*08a0*/  IMAD R11, R11, R21, R12 ;  /* 0x000000150b0b7224 */ /* 0x000fe400078e020c */
[----:B------:R-:W-:Y:S01]  /*08b0*/  IMAD.MOV.U32 R12, RZ, RZ, 0x1 ;  /* 0x00000001ff0c7424 */ /* 0x000fe200078e00ff */
[----:B------:R-:W4:Y:S01]  /*08c0*/  LDC R18, c[0x0][0x608] ;  /* 0x00018200ff127b82 */ /* 0x000f220000000800 */
[----:B------:R-:W-:Y:S01]  /*08d0*/  IMAD.IADD R11, R7, 0x1, R11 ;  /* 0x00000001070b7824 */ /* 0x000fe200078e020b */
[----:B0-----:R-:W-:Y:S01]  /*08e0*/  ISETP.NE.U32.AND P0, PT, R22, RZ, PT ;  /* 0x000000ff1600720c */ /* 0x001fe20003f05070 */
[----:B--2---:R-:W-:-:S03]  /*08f0*/  IMAD.MOV R7, RZ, RZ, -R5 ;  /* 0x000000ffff077224 */ /* 0x004fc600078e0a05 */
[----:B------:R-:W-:Y:S02]  /*0900*/  ISETP.NE.AND.EX P0, PT, R23, RZ, PT, P0 ;  /* 0x000000ff1700720c */ /* 0x000fe40003f05300 */
[----:B------:R-:W0:Y:S01]  /*0910*/  LDC R13, c[0x0][0x658] ;  /* 0x00019600ff0d7b82 */ /* 0x000e220000000800 */
[--C-:B-1----:R-:W-:Y:S02]  /*0920*/  SHF.R.U64 R16, R6, R14, R11.reuse ;  /* 0x0000000e06107219 */ /* 0x102fe4000000120b */
[----:B------:R-:W-:Y:S02]  /*0930*/  I2FP.F32.U32 R6, R10 ;  /* 0x0000000a00067245 */ /* 0x000fe40000201000 */
[----:B------:R-:W-:-:S03]  /*0940*/  SHF.R.U32.HI R11, RZ, R14, R11 ;  /* 0x0000000eff0b7219 */ /* 0x000fc6000001160b */
[----:B------:R-:W1:Y:S01]  /*0950*/  LDC R17, c[0x0][0x148] ;  /* 0x00005200ff117b82 */ /* 0x000e620000000800 */
[----:B---3--:R-:W-:Y:S02]  /*0960*/  IMAD R5, R9, R7, R8 ;  /* 0x0000000709057224 */ /* 0x008fe400078e0208 */
[----:B------:R-:W-:Y:S01]  /*0970*/  FMUL R7, R6, UR4 ;  /* 0x0000000406077c20 */ /* 0x000fe20008400000 */
[----:B------:R-:W-:-:S03]  /*0980*/  IMAD.MOV.U32 R6, RZ, RZ, -0x1 ;  /* 0xffffffffff067424 */ /* 0x000fc600078e00ff */
[----:B------:R2:W3:Y:S01]  /*0990*/  F2I.U32.TRUNC.NTZ R15, R7 ;  /* 0x00000007000f7305 */ /* 0x0004e2000020f000 */
[----:B------:R-:W1:Y:S01]  /*09a0*/  LDC R21, c[0x0][0x600] ;  /* 0x00018000ff157b82 */ /* 0x000e620000000800 */
[-CC-:B----4-:R-:W-:Y:S02]  /*09b0*/  SHF.R.U64 R27, R16, R18.reuse, R11.reuse ;  /* 0x00000012101b7219 */ /* 0x190fe4000000120b */
[----:B------:R-:W-:-:S05]  /*09c0*/  SHF.R.U32.HI R8, RZ, R18, R11 ;  /* 0x00000012ff087219 */ /* 0x000fca000001160b */
[----:B------:R-:W4:Y:S01]  /*09d0*/  LDC R20, c[0x0][0x648] ;  /* 0x00019200ff147b82 */ /* 0x000f220000000800 */
[-CC-:B0-----:R-:W-:Y:S02]  /*09e0*/  SHF.R.U64 R18, R27, R13.reuse, R8.reuse ;  /* 0x0000000d1b127219 */ /* 0x181fe40000001208 */
[-C--:B------:R-:W-:Y:S02]  /*09f0*/  SHF.L.U32 R6, R6, R13.reuse, RZ ;  /* 0x0000000d06067219 */ /* 0x080fe400000006ff */
[-C--:B------:R-:W-:Y:S02]  /*0a00*/  SHF.R.U32.HI R8, RZ, R13.reuse, R8 ;  /* 0x0000000dff087219 */ /* 0x080fe40000011608 */
[----:B------:R-:W-:Y:S01]  /*0a10*/  LOP3.LUT R14, RZ, R6, RZ, 0x33, !PT ;  /* 0x00000006ff0e7212 */ /* 0x000fe200078e33ff */
[----:B------:R-:W0:Y:S01]  /*0a20*/  LDC R25, c[0x0][0x638] ;  /* 0x00018e00ff197b82 */ /* 0x000e220000000800 */
[----:B------:R-:W-:Y:S01]  /*0a30*/  SHF.L.U32 R11, R12, R13, RZ ;  /* 0x0000000d0c0b7219 */ /* 0x000fe200000006ff */
[----:B------:R-:W-:-:S02]  /*0a40*/  IMAD.MOV.U32 R6, RZ, RZ, R18 ;  /* 0x000000ffff067224 */ /* 0x000fc400078e0012 */
[----:B--2---:R-:W-:-:S04]  /*0a50*/  IMAD.MOV.U32 R7, RZ, RZ, R8 ;  /* 0x000000ffff077224 */ /* 0x004fc800078e0008 */
[----:B------:R-:W2:Y:S01]  /*0a60*/  LDC R24, c[0x0][0x610] ;  /* 0x00018400ff187b82 */ /* 0x000ea20000000800 */
[----:B---3--:R-:W-:Y:S05]  /*0a70*/  @!P0 BRA `(.L_x_6) ;  /* 0x0000000000288947 */ /* 0x008fea0003800000 */
[----:B------:R-:W3:Y:S02]  /*0a80*/  LDC R13, c[0x0][0x64c] ;  /* 0x00019300ff0d7b82 */ /* 0x000ee40000000800 */
[----:B---3--:R-:W-:-:S05]  /*0a90*/  IADD3 R13, P0, R18, R13, RZ ;  /* 0x0000000d120d7210 */ /* 0x008fca0007f1e0ff */
        /* <DEDUP_REMOVED lines=8> */
.L_x_6:
[----:B----4-:R-:W-:Y:S01]  /*0b20*/  SHF.R.U64 R6, R6, R20, R7 ;  /* 0x0000001406067219 */ /* 0x010fe20000001207 */
[----:B-1----:R-:W-:Y:S01]  /*0b30*/  VIADD R7, R21, 0xffffffff ;  /* 0xffffffff15077836 */ /* 0x002fe20000000000 */
[----:B------:R-:W-:Y:S01]  /*0b40*/  LOP3.LUT R14, R27, R14, RZ, 0xc0, !PT ;  /* 0x0000000e1b0e7212 */ /* 0x000fe200078ec0ff */
[----:B------:R-:W-:Y:S02]  /*0b50*/  IMAD.MOV R15, RZ, RZ, -R15 ;  /* 0x000000ffff0f7224 */ /* 0x000fe400078e0a0f */
[----:B------:R-:W-:Y:S01]  /*0b60*/  IMAD.MOV R8, RZ, RZ, -R6 ;  /* 0x000000ffff087224 */ /* 0x000fe200078e0a06 */
[----:B------:R-:W-:Y:S01]  /*0b70*/  LOP3.LUT R7, R16, R7, RZ, 0xc0, !PT ;  /* 0x0000000710077212 */ /* 0x000fe200078ec0ff */
[----:B------:R-:W-:Y:S02]  /*0b80*/  IMAD R14, R11, R6, R14 ;  /* 0x000000060b0e7224 */ /* 0x000fe400078e020e */
[----:B------:R-:W-:Y:S02]  /*0b90*/  @P3 IMAD R5, R17, R15, R10 ;  /* 0x0000000f11053224 */ /* 0x000fe400078e020a */
[----:B0-----:R-:W-:-:S02]  /*0ba0*/  IMAD R6, R8, R25, R18 ;  /* 0x0000001908067224 */ /* 0x001fc400078e0212 */
[----:B--2---:R-:W-:Y:S02]  /*0bb0*/  IMAD R5, R14, R24, R5 ;  /* 0x000000180e057224 */ /* 0x004fe400078e0205 */
[----:B------:R-:W-:Y:S02]  /*0bc0*/  IMAD R6, R6, R21, R7 ;  /* 0x0000001506067224 */ /* 0x000fe400078e0207 */
[----:B------:R-:W-:-:S03]  /*0bd0*/  IMAD.MOV.U32 R11, RZ, RZ, 0x1 ;  /* 0x00000001ff0b7424 */ /* 0x000fc600078e00ff */
[----:B------:R-:W-:Y:S02]  /*0be0*/  SEL R7, R6, R5, !P3 ;  /* 0x0000000506077207 */ /* 0x000fe40005800000 */
[----:B------:R-:W-:Y:S01]  /*0bf0*/  SEL R6, R5, R6, !P3 ;  /* 0x0000000605067207 */ /* 0x000fe20005800000 */
[----:B------:R-:W-:-:S07]  /*0c00*/  IMAD.MOV.U32 R5, RZ, RZ, R26 ;  /* 0x000000ffff057224 */ /* 0x000fce00078e001a */
.L_x_4:
[----:B------:R-:W-:-:S08]  /*0c10*/  NOP ;  /* 0x0000000000007918 */ /* 0x000fd00000000000 */
[----:B------:R-:W0:Y:S02]  /*0c20*/  USETMAXREG.TRY_ALLOC.CTAPOOL UP0, 0xe8 ;  /* 0x000000e8000079c8 */ /* 0x000e240008000600 */
[----:B0-----:R-:W-:-:S13]  /*0c30*/  PLOP3.LUT P0, PT, PT, PT, UP0, 0x80, 0x0 ;  /* 0x000000000000781c */ /* 0x001fda0003f0f008 */
[----:B------:R-:W-:Y:S05]  /*0c40*/  @!P0 BRA `(.L_x_4) ;  /* 0xfffffffc00f08947 */ /* 0x000fea000383ffff */
[----:B------:R-:W-:Y:S01]  /*0c50*/  ULDC.64 UR4, c[0x0][0x598] ;  /* 0x0001660000047ab9 */ /* 0x000fe20000000a00 */
[----:B------:R-:W-:Y:S01]  /*0c60*/  ULDC.64 UR20, c[0x0][0x208] ;  /* 0x0000820000147ab9 */ /* 0x000fe20000000a00 */
[----:B------:R-:W-:-:S04]  /*0c70*/  ISETP.NE.U32.AND P0, PT, RZ, UR4, PT ;  /* 0x00000004ff007c0c */ /* 0x000fc8000bf05070 */
[----:B------:R-:W-:-:S13]  /*0c80*/  ISETP.NE.AND.EX P0, PT, RZ, UR5, PT, P0 ;  /* 0x00000005ff007c0c */ /* 0x000fda000bf05300 */
[----:B------:R-:W-:Y:S05]  /*0c90*/  @!P0 BRA `(.L_x_7) ;  /* 0x00000000001c8947 */ /* 0x000fea0003800000 */
[----:B------:R-:W0:Y:S02]  /*0ca0*/  LDC.64 R8, c[0x0][0x598] ;  /* 0x00016600ff087b82 */ /* 0x000e240000000a00 */
[----:B0-----:R-:W2:Y:S02]  /*0cb0*/  LDG.E.64 R8, desc[UR20][R8.64] ;  /* 0x0000001408087981 */ /* 0x001ea4000c1e1b00 */
[----:B--2---:R-:W-:-:S04]  /*0cc0*/  ISETP.NE.U32.AND P0, PT, R8, RZ, PT ;  /* 0x000000ff0800720c */ /* 0x004fc80003f05070 */
[----:B------:R-:W-:-:S13]  /*0cd0*/  ISETP.NE.AND.EX P0, PT, R9, RZ, PT, P0 ;  /* 0x000000ff0900720c */ /* 0x000fda0003f05300 */
[----:B------:R-:W-:Y:S05]  /*0ce0*/  @!P0 BRA `(.L_x_7) ;  /* 0x0000000000088947 */ /* 0x000fea0003800000 */
[----:B------:R0:W5:Y:S01]  /*0cf0*/  LD.E R209, desc[UR20][R8.64] ;  /* 0x0000001408d17980 */ /* 0x000162000c101900 */
[----:B------:R-:W-:Y:S05]  /*0d00*/  BRA `(.L_x_8) ;  /* 0x0000000000207947 */ /* 0x000fea0003800000 */
.L_x_7:
[----:B------:R-:W-:Y:S02]  /*0d10*/  ULDC.64 UR4, c[0x0][0x588] ;  /* 0x0001620000047ab9 */ /* 0x000fe40000000a00 */
[----:B------:R-:W-:-:S04]  /*0d20*/  ISETP.NE.U32.AND P0, PT, RZ, UR4, PT ;  /* 0x00000004ff007c0c */ /* 0x000fc8000bf05070 */
[----:B------:R-:W-:-:S13]  /*0d30*/  ISETP.NE.AND.EX P0, PT, RZ, UR5, PT, P0 ;  /* 0x00000005ff007c0c */ /* 0x000fda000bf05300 */
[----:B------:R-:W-:Y:S05]  /*0d40*/  @!P0 BRA `(.L_x_9) ;  /* 0x00000000000c8947 */ /* 0x000fea0003800000 */
[----:B------:R-:W0:Y:S02]  /*0d50*/  LDC.64 R8, c[0x0][0x588] ;  /* 0x00016200ff087b82 */ /* 0x000e240000000a00 */
[----:B0-----:R1:W5:Y:S01]  /*0d60*/  LDG.E R209, desc[UR20][R8.64] ;  /* 0x0000001408d17981 */ /* 0x001362000c1e1900 */
[----:B------:R-:W-:Y:S05]  /*0d70*/  BRA `(.L_x_8) ;  /* 0x0000000000047947 */ /* 0x000fea0003800000 */
.L_x_9:
[----:B------:R-:W2:Y:S02]  /*0d80*/  LDC R209, c[0x0][0x580] ;  /* 0x00016000ffd17b82 */ /* 0x000ea40000000800 */
.L_x_8:
[----:B------:R-:W-:Y:S02]  /*0d90*/  ULDC.64 UR4, c[0x0][0x5a0] ;  /* 0x0001680000047ab9 */ /* 0x000fe40000000a00 */
[----:B------:R-:W-:-:S04]  /*0da0*/  ISETP.NE.U32.AND P0, PT, RZ, UR4, PT ;  /* 0x00000004ff007c0c */ /* 0x000fc8000bf05070 */
[----:B------:R-:W-:-:S13]  /*0db0*/  ISETP.NE.AND.EX P0, PT, RZ, UR5, PT, P0 ;  /* 0x00000005ff007c0c */ /* 0x000fda000bf05300 */
[----:B------:R-:W-:Y:S05]  /*0dc0*/  @!P0 BRA `(.L_x_10) ;  /* 0x00000000001c8947 */ /* 0x000fea0003800000 */
[----:B01----:R-:W0:Y:S02]  /*0dd0*/  LDC.64 R8, c[0x0][0x5a0] ;  /* 0x00016800ff087b82 */ /* 0x003e240000000a00 */
[----:B0-----:R-:W3:Y:S02]  /*0de0*/  LDG.E.64 R8, desc[UR20][R8.64] ;  /* 0x0000001408087981 */ /* 0x001ee4000c1e1b00 */
[----:B---3--:R-:W-:-:S04]  /*0df0*/  ISETP.NE.U32.AND P0, PT, R8, RZ, PT ;  /* 0x000000ff0800720c */ /* 0x008fc80003f05070 */
[----:B------:R-:W-:-:S13]  /*0e00*/  ISETP.NE.AND.EX P0, PT, R9, RZ, PT, P0 ;  /* 0x000000ff0900720c */ /* 0x000fda0003f05300 */
[----:B------:R-:W-:Y:S05]  /*0e10*/  @!P0 BRA `(.L_x_10) ;  /* 0x0000000000088947 */ /* 0x000fea0003800000 */
[----:B------:R0:W5:Y:S01]  /*0e20*/  LD.E R208, desc[UR20][R8.64] ;  /* 0x0000001408d07980 */ /* 0x000162000c101900 */
[----:B------:R-:W-:Y:S05]  /*0e30*/  BRA `(.L_x_11) ;  /* 0x0000000000207947 */ /* 0x000fea0003800000 */
.L_x_10:
[----:B------:R-:W-:Y:S02]  /*0e40*/  ULDC.64 UR4, c[0x0][0x590] ;  /* 0x0001640000047ab9 */ /* 0x000fe40000000a00 */
[----:B------:R-:W-:-:S04]  /*0e50*/  ISETP.NE.U32.AND P0, PT, RZ, UR4, PT ;  /* 0x00000004ff007c0c */ /* 0x000fc8000bf05070 */
[----:B------:R-:W-:-:S13]  /*0e60*/  ISETP.NE.AND.EX P0, PT, RZ, UR5, PT, P0 ;  /* 0x00000005ff007c0c */ /* 0x000fda000bf05300 */
[----:B------:R-:W-:Y:S05]  /*0e70*/  @!P0 BRA `(.L_x_12) ;  /* 0x00000000000c8947 */ /* 0x000fea0003800000 */
[----:B01----:R-:W0:Y:S02]  /*0e80*/  LDC.64 R8, c[0x0][0x590] ;  /* 0x00016400ff087b82 */ /* 0x003e240000000a00 */
[----:B0-----:R1:W5:Y:S01]  /*0e90*/  LDG.E R208, desc[UR20][R8.64] ;  /* 0x0000001408d07981 */ /* 0x001362000c1e1900 */
[----:B------:R-:W-:Y:S05]  /*0ea0*/  BRA `(.L_x_11) ;  /* 0x0000000000047947 */ /* 0x000fea0003800000 */
.L_x_12:
[----:B------:R-:W3:Y:S02]  /*0eb0*/  LDC R208, c[0x0][0x584] ;  /* 0x00016100ffd07b82 */ /* 0x000ee40000000800 */
.L_x_11:
[----:B------:R-:W-:-:S13]  /*0ec0*/  LOP3.LUT P0, RZ, R11, 0xff, RZ, 0xc0, !PT ;  /* 0x000000ff0bff7812 */ /* 0x000fda000780c0ff */
[----:B------:R-:W-:Y:S05]  /*0ed0*/  @!P0 EXIT ;  /* 0x000000000000894d */ /* 0x000fea0003800000 */
[----:B------:R-:W-:Y:S01]  /*0ee0*/  ULDC UR4, c[0x0][0x28c] ;  /* 0x0000a30000047ab9 */ /* 0x000fe20000000800 */
[----:B------:R-:W-:Y:S01]  /*0ef0*/  LOP3.LUT R212, R4, 0x1, RZ, 0xfc, !PT ;  /* 0x0000000104d47812 */ /* 0x000fe200078efcff */
[----:B------:R-:W-:-:S04]  /*0f00*/  UIADD3 UR4, UR4, 0x7f, URZ ;  /* 0x0000007f04047890 */ /* 0x000fc8000fffe03f */
[----:B------:R-:W-:-:S04]  /*0f10*/  USHF.R.S32.HI UR5, URZ, 0x1f, UR4 ;  /* 0x0000001f3f057899 */ /* 0x000fc80008011404 */
[----:B------:R-:W-:-:S03]  /*0f20*/  ULEA.HI UR5, UR5, UR4, URZ, 0x7 ;  /* 0x0000000405057291 */ /* 0x000fc6000f8f383f */
[----:B------:R-:W-:Y:S01]  /*0f30*/  UMOV UR4, URZ ;  /* 0x0000003f00047c82 */ /* 0x000fe20008000000 */
[----:B------:R-:W-:-:S03]  /*0f40*/  USHF.R.S32.HI UR9, URZ, 0x7, UR5 ;  /* 0x000000073f097899 */ /* 0x000fc60008011405 */
[----:B------:R-:W-:-:S09]  /*0f50*/  UMOV UR5, URZ ;  /* 0x0000003f00057c82 */ /* 0x000fd20008000000 */
.L_x_229:
[----:B01----:R-:W-:Y:S01]  /*0f60*/  LOP3.LUT R8, R0, 0x80, RZ, 0xc0, !PT ;  /* 0x0000008000087812 */ /* 0x003fe200078ec0ff */
[----:B------:R-:W0:Y:S01]  /*0f70*/  S2UR UR13, SR_CgaCtaId ;  /* 0x00000000000d79c3 */ /* 0x000e220000008800 */
[----:B------:R-:W-:Y:S01]  /*0f80*/  UMOV UR12, 0x400 ;  /* 0x00000400000c7882 */ /* 0x000fe20000000000 */
[----:B------:R-:W-:Y:S01]  /*0f90*/  UMOV UR6, URZ ;  /* 0x0000003f00067c82 */ /* 0x000fe20008000000 */
[----:B------:R-:W-:Y:S01]  /*0fa0*/  SHF.R.U32.HI R8, RZ, 0x7, R8 ;  /* 0x00000007ff087819 */ /* 0x000fe20000011608 */
[----:B------:R-:W-:Y:S01]  /*0fb0*/  UMOV UR7, URZ ;  /* 0x0000003f00077c82 */ /* 0x000fe20008000000 */
[----:B------:R-:W-:Y:S02]  /*0fc0*/  CS2R R206, SRZ ;  /* 0x0000000000ce7805 */ /* 0x000fe4000001ff00 */
[----:B------:R-:W-:Y:S02]  /*0fd0*/  CS2R R204, SRZ ;  /* 0x0000000000cc7805 */ /* 0x000fe4000001ff00 */
[----:B------:R-:W-:Y:S01]  /*0fe0*/  CS2R R202, SRZ ;  /* 0x0000000000ca7805 */ /* 0x000fe2000001ff00 */
[----:B------:R-:W1:Y:S01]  /*0ff0*/  LDC R9, c[0x0][0x28c] ;  /* 0x0000a300ff097b82 */ /* 0x000e620000000800 */
[----:B----4-:R-:W4:Y:S01]  /*1000*/  SHFL.IDX PT, R8, R8, RZ, 0x1f ;  /* 0x00001fff08087589 */ /* 0x010f2200000e0000 */
[----:B------:R-:W-:-:S02]  /*1010*/  CS2R R200, SRZ ;  /* 0x0000000000c87805 */ /* 0x000fc4000001ff00 */
[----:B------:R-:W-:Y:S02]  /*1020*/  CS2R R198, SRZ ;  /* 0x0000000000c67805 */ /* 0x000fe4000001ff00 */
[----:B------:R-:W-:Y:S02]  /*1030*/  CS2R R196, SRZ ;  /* 0x0000000000c47805 */ /* 0x000fe4000001ff00 */
[----:B------:R-:W-:Y:S02]  /*1040*/  CS2R R194, SRZ ;  /* 0x0000000000c27805 */ /* 0x000fe4000001ff00 */
[----:B------:R-:W-:Y:S02]  /*1050*/  CS2R R192, SRZ ;  /* 0x0000000000c07805 */ /* 0x000fe4000001ff00 */
[----:B------:R-:W-:Y:S02]  /*1060*/  CS2R R190, SRZ ;  /* 0x0000000000be7805 */ /* 0x000fe4000001ff00 */
        /* <DEDUP_REMOVED lines=16> */
[----:B-1----:R-:W-:Y:S02]  /*1170*/  ISETP.GE.AND P0, PT, R9, 0x1, PT ;  /* 0x000000010900780c */ /* 0x002fe40003f06270 */
[----:B------:R-:W-:Y:S02]  /*1180*/  CS2R R156, SRZ ;  /* 0x00000000009c7805 */ /* 0x000fe4000001ff00 */
[----:B----4-:R-:W-:-:S02]  /*1190*/  R2UR UR8, R8 ;  /* 0x00000000080872ca */ /* 0x010fc400000e0000 */
        /* <DEDUP_REMOVED lines=11> */
[----:B------:R-:W-:Y:S01]  /*1250*/  CS2R R132, SRZ ;  /* 0x0000000000847805 */ /* 0x000fe2000001ff00 */
[----:B------:R-:W-:Y:S01]  /*1260*/  ULEA.HI UR10, UR8, UR8, URZ, 0x1 ;  /* 0x00000008080a7291 */ /* 0x000fe2000f8f083f */
[----:B------:R-:W-:-:S02]  /*1270*/  CS2R R130, SRZ ;  /* 0x0000000000827805 */ /* 0x000fc4000001ff00 */
[----:B------:R-:W-:Y:S02]  /*1280*/  CS2R R128, SRZ ;  /* 0x0000000000807805 */ /* 0x000fe4000001ff00 */
[----:B------:R-:W-:Y:S01]  /*1290*/  CS2R R126, SRZ ;  /* 0x00000000007e7805 */ /* 0x000fe2000001ff00 */
[----:B------:R-:W-:Y:S01]  /*12a0*/  ULOP3.LUT UR11, UR10, 0x7fffe, URZ, 0xc0, !UPT ;  /* 0x0007fffe0a0b7892 */ /* 0x000fe2000f8ec03f */
[----:B------:R-:W-:Y:S01]  /*12b0*/  CS2R R124, SRZ ;  /* 0x00000000007c7805 */ /* 0x000fe2000001ff00 */
[----:B0-----:R-:W-:Y:S01]  /*12c0*/  ULEA UR10, UR13, UR12, 0x18 ;  /* 0x0000000c0d0a7291 */ /* 0x001fe2000f8ec03f */
[----:B------:R-:W-:Y:S01]  /*12d0*/  CS2R R122, SRZ ;  /* 0x00000000007a7805 */ /* 0x000fe2000001ff00 */
[----:B------:R-:W-:Y:S01]  /*12e0*/  UIADD3 UR11, UR8, -UR11, URZ ;  /* 0x8000000b080b7290 */ /* 0x000fe2000fffe03f */
[----:B------:R-:W-:Y:S01]  /*12f0*/  CS2R R120, SRZ ;  /* 0x0000000000787805 */ /* 0x000fe2000001ff00 */
[----:B------:R-:W-:Y:S01]  /*1300*/  UMOV UR12, UR5 ;  /* 0x00000005000c7c82 */ /* 0x000fe20008000000 */
[----:B------:R-:W-:Y:S01]  /*1310*/  UMOV UR8, URZ ;  /* 0x0000003f00087c82 */ /* 0x000fe20008000000 */
[----:B------:R-:W-:Y:S01]  /*1320*/  ULEA UR11, UR11, UR10, 0xd ;  /* 0x0000000a0b0b7291 */ /* 0x000fe2000f8e683f */
[----:B------:R-:W-:-:S02]  /*1330*/  CS2R R22, SRZ ;  /* 0x0000000000167805 */ /* 0x000fc4000001ff00 */
[----:B------:R-:W-:Y:S02]  /*1340*/  CS2R R20, SRZ ;  /* 0x0000000000147805 */ /* 0x000fe4000001ff00 */
[----:B------:R-:W-:Y:S01]  /*1350*/  CS2R R18, SRZ ;  /* 0x0000000000127805 */ /* 0x000fe2000001ff00 */
[----:B------:R-:W-:Y:S01]  /*1360*/  UIADD3 UR11, UR11, 0x180, URZ ;  /* 0x000001800b0b7890 */ /* 0x000fe2000fffe03f */
[----:B------:R-:W-:Y:S01]  /*1370*/  CS2R R210, SRZ ;  /* 0x0000000000d27805 */ /* 0x000fe2000001ff00 */
[----:B------:R-:W-:Y:S01]  /*1380*/  IMAD.U32 R11, RZ, RZ, UR4 ;  /* 0x00000004ff0b7e24 */ /* 0x000fe2000f8e00ff */
[----:B------:R-:W-:Y:S01]  /*1390*/  CS2R R72, SRZ ;  /* 0x0000000000487805 */ /* 0x000fe2000001ff00 */
[----:B------:R-:W-:Y:S01]  /*13a0*/  USHF.R.U32.HI UR11, URZ, 0x4, UR11 ;  /* 0x000000043f0b7899 */ /* 0x000fe2000801160b */
[----:B------:R-:W-:Y:S02]  /*13b0*/  CS2R R74, SRZ ;  /* 0x00000000004a7805 */ /* 0x000fe4000001ff00 */
[----:B------:R-:W-:-:S02]  /*13c0*/  CS2R R76, SRZ ;  /* 0x00000000004c7805 */ /* 0x000fc4000001ff00 */
[----:B------:R-:W-:Y:S01]  /*13d0*/  CS2R R78, SRZ ;  /* 0x00000000004e7805 */ /* 0x000fe2000001ff00 */
[----:B------:R-:W-:Y:S01]  /*13e0*/  ULOP3.LUT UR11, UR11, 0x3fff, URZ, 0xc0, !UPT ;  /* 0x00003fff0b0b7892 */ /* 0x000fe2000f8ec03f */
        /* <DEDUP_REMOVED lines=22> */
[----:B---3--:R-:W-:-:S02]  /*1550*/  CS2R R28, SRZ ;  /* 0x00000000001c7805 */ /* 0x008fc4000001ff00 */
        /* <DEDUP_REMOVED lines=20> */
[----:B------:R-:W-:Y:S01]  /*16a0*/  CS2R R70, SRZ ;  /* 0x0000000000467805 */ /* 0x000fe2000001ff00 */
[----:B------:R-:W-:Y:S06]  /*16b0*/  @!P0 BRA `(.L_x_13) ;  /* 0x0000000c004c8947 */ /* 0x000fec0003800000 */
[----:B------:R-:W-:-:S13]  /*16c0*/  ISETP.NE.AND P1, PT, R212, 0x3, PT ;  /* 0x00000003d400780c */ /* 0x000fda0003f25270 */
[----:B------:R-:W-:Y:S05]  /*16d0*/  @!P1 BRA `(.L_x_14) ;  /* 0x0000000000049947 */ /* 0x000fea0003800000 */
[----:B------:R-:W-:Y:S01]  /*16e0*/  BPT.TRAP 0x1 ;  /* 0x000000040000795c */ /* 0x000fe20000300000 */
.L_x_14:
[----:B------:R-:W-:Y:S01]  /*16f0*/  ULEA UR6, UR5, UR10, 0x3 ;  /* 0x0000000a05067291 */ /* 0x000fe2000f8e183f */
[----:B------:R-:W-:-:S05]  /*1700*/  IMAD.U32 R8, RZ, RZ, UR4 ;  /* 0x00000004ff087e24 */ /* 0x000fca000f8e00ff */
[----:B------:R-:W-:-:S04]  /*1710*/  SHF.L.U32 R8, R8, 0x1f, RZ ;  /* 0x0000001f08087819 */ /* 0x000fc800000006ff */
[----:B------:R0:W1:Y:S01]  /*1720*/  SYNCS.PHASECHK.TRANS64.TRYWAIT P0, [UR6], R8 ;  /* 0x00000008ff0075a7 */ /* 0x0000620008000146 */
[----:B------:R-:W-:Y:S05]  /*1730*/  @!P1 BRA `(.L_x_15) ;  /* 0x0000000000049947 */ /* 0x000fea0003800000 */
[----:B------:R-:W-:Y:S01]  /*1740*/  BPT.TRAP 0x1 ;  /* 0x000000040000795c */ /* 0x000fe20000300000 */
.L_x_15:
[----:B-1----:R-:W-:Y:S05]  /*1750*/  @P0 BRA `(.L_x_16) ;  /* 0x0000000000080947 */ /* 0x002fea0003800000 */
[----:B------:R-:W1:Y:S02]  /*1760*/  SYNCS.PHASECHK.TRANS64.TRYWAIT P0, [UR6], R8 ;  /* 0x00000008ff0075a7 */ /* 0x000e640008000146 */
[----:B-1----:R-:W-:Y:S05]  /*1770*/  @!P0 BRA `(.L_x_17) ;  /* 0x000000a800ac8947 */ /* 0x002fea0003800000 */
.L_x_16:
[----:B------:R-:W-:Y:S01]  /*1780*/  UIADD3 UR6, UR10, 0x24180, URZ ;  /* 0x000241800a067890 */ /* 0x000fe2000fffe03f */
[----:B------:R-:W-:Y:S01]  /*1790*/  WARPGROUP.ARRIVE ;  /* 0x00000000000079c5 */ /* 0x000fe20000000000 */
[----:B------:R-:W-:Y:S01]  /*17a0*/  ULOP3.LUT UR7, UR11, 0x10000, URZ, 0xfc, !UPT ;  /* 0x000100000b077892 */ /* 0x000fe2000f8efc3f */
[----:B------:R-:W-:Y:S01]  /*17b0*/  CS2R R206, SRZ ;  /* 0x0000000000ce7805 */ /* 0x000fe2000001ff00 */
[----:B------:R-:W-:Y:S01]  /*17c0*/  USHF.R.U32.HI UR6, URZ, 0x4, UR6 ;  /* 0x000000043f067899 */ /* 0x000fe20008011606 */
[----:B------:R-:W-:Y:S01]  /*17d0*/  CS2R R204, SRZ ;  /* 0x0000000000cc7805 */ /* 0x000fe2000001ff00 */
[----:B------:R-:W-:Y:S01]  /*17e0*/  UIMAD UR7, UR5, 0x600, UR7 ;  /* 0x00000600050778a4 */ /* 0x000fe2000f8e0207 */
[----:B------:R-:W-:Y:S01]  /*17f0*/  CS2R R202, SRZ ;  /* 0x0000000000ca7805 */ /* 0x000fe2000001ff00 */
[----:B------:R-:W-:Y:S01]  /*1800*/  ULOP3.LUT UR6, UR6, 0x3fff, URZ, 0xc0, !UPT ;  /* 0x00003fff06067892 */ /* 0x000fe2000f8ec03f */
[----:B------:R-:W-:Y:S01]  /*1810*/  CS2R R200, SRZ ;  /* 0x0000000000c87805 */ /* 0x000fe2000001ff00 */
[----:B------:R-:W-:Y:S01]  /*1820*/  UMOV UR13, 0x40000040 ;  /* 0x40000040000d7882 */ /* 0x000fe20000000000 */
[----:B------:R-:W-:Y:S01]  /*1830*/  UMOV UR15, 0x40000040 ;  /* 0x40000040000f7882 */ /* 0x000fe20000000000 */
[----:B------:R-:W-:Y:S01]  /*1840*/  ULOP3.LUT UR6, UR6, 0x10000, URZ, 0xfc, !UPT ;  /* 0x0001000006067892 */ /* 0x000fe2000f8efc3f */
[----:B------:R-:W-:Y:S01]  /*1850*/  CS2R R198, SRZ ;  /* 0x0000000000c67805 */ /* 0x000fe2000001ff00 */
[----:B------:R-:W-:Y:S01]  /*1860*/  UMOV UR12, UR7 ;  /* 0x00000007000c7c82 */ /* 0x000fe20008000000 */
[----:B------:R-:W-:Y:S01]  /*1870*/  CS2R R196, SRZ ;  /* 0x0000000000c47805 */ /* 0x000fe2000001ff00 */
[----:B------:R-:W-:Y:S01]  /*1880*/  UIMAD UR8, UR5, 0x300, UR6 ;  /* 0x00000300050878a4 */ /* 0x000fe2000f8e0206 */
[----:B------:R-:W-:-:S02]  /*1890*/  CS2R R194, SRZ ;  /* 0x0000000000c27805 */ /* 0x000fc4000001ff00 */
[----:B------:R-:W-:Y:S01]  /*18a0*/  CS2R R192, SRZ ;  /* 0x0000000000c07805 */ /* 0x000fe2000001ff00 */
[----:B------:R-:W-:Y:S01]  /*18b0*/  UMOV UR6, 0x4 ;  /* 0x0000000400067882 */ /* 0x000fe20000000000 */
[----:B------:R-:W-:Y:S02]  /*18c0*/  CS2R R190, SRZ ;  /* 0x0000000000be7805 */ /* 0x000fe4000001ff00 */
[----:B------:R-:W-:Y:S02]  /*18d0*/  CS2R R188, SRZ ;  /* 0x0000000000bc7805 */ /* 0x000fe4000001ff00 */
[----:B------:R-:W-:Y:S01]  /*18e0*/  CS2R R186, SRZ ;  /* 0x0000000000ba7805 */ /* 0x000fe2000001ff00 */
[----:B------:R-:W-:Y:S01]  /*18f0*/  UMOV UR14, UR8 ;  /* 0x00000008000e7c82 */ /* 0x000fe20008000000 */
[----:B------:R-:W-:Y:S01]  /*1900*/  CS2R R184, SRZ ;  /* 0x0000000000b87805 */ /* 0x000fe2000001ff00 */
[----:B------:R-:W-:Y:S01]  /*1910*/  QGMMA.64x96x32.F32.E4M3.E4M3 R72, gdesc[UR12], RZ, !UPT ;  /* 0x016000000c4879f3 */ /* 0x000fe2000c7008ff */
[----:B------:R-:W-:Y:S01]  /*1920*/  UIADD3 UR12, UR7, 0x400, URZ ;  /* 0x00000400070c7890 */ /* 0x000fe2000fffe03f */
[----:B------:R-:W-:Y:S01]  /*1930*/  CS2R R182, SRZ ;  /* 0x0000000000b67805 */ /* 0x000fe2000001ff00 */
[----:B------:R-:W-:Y:S01]  /*1940*/  UMOV UR13, 0x40000040 ;  /* 0x40000040000d7882 */ /* 0x000fe20000000000 */
[----:B------:R-:W-:-:S02]  /*1950*/  CS2R R180, SRZ ;  /* 0x0000000000b47805 */ /* 0x000fc4000001ff00 */
[----:B------:R-:W-:Y:S02]  /*1960*/  CS2R R178, SRZ ;  /* 0x0000000000b27805 */ /* 0x000fe4000001ff00 */
[----:B------:R-:W-:Y:S02]  /*1970*/  CS2R R176, SRZ ;  /* 0x0000000000b07805 */ /* 0x000fe4000001ff00 */
[----:B------:R-:W-:Y:S02]  /*1980*/  CS2R R174, SRZ ;  /* 0x0000000000ae7805 */ /* 0x000fe4000001ff00 */
[----:B------:R-:W-:Y:S02]  /*1990*/  CS2R R172, SRZ ;  /* 0x0000000000ac7805 */ /* 0x000fe4000001ff00 */
[----:B------:R-:W-:Y:S01]  /*19a0*/  CS2R R170, SRZ ;  /* 0x0000000000aa7805 */ /* 0x000fe2000001ff00 */
[----:B------:R-:W-:Y:S01]  /*19b0*/  QGMMA.64x96x32.F32.E4M3.E4M3 R24, gdesc[UR12], RZ, !UPT ;  /* 0x016000000c1879f3 */ /* 0x000fe2000c7008ff */
[----:B------:R-:W-:Y:S01]  /*19c0*/  UIADD3 UR12, UR7, 0x2, URZ ;  /* 0x00000002070c7890 */ /* 0x000fe2000fffe03f */
[----:B------:R-:W-:Y:S01]  /*19d0*/  CS2R R168, SRZ ;  /* 0x0000000000a87805 */ /* 0x000fe2000001ff00 */
[----:B------:R-:W-:Y:S01]  /*19e0*/  UIADD3 UR14, UR8, 0x2, URZ ;  /* 0x00000002080e7890 */ /* 0x000fe2000fffe03f */
[----:B------:R-:W-:Y:S01]  /*19f0*/  CS2R R166, SRZ ;  /* 0x0000000000a67805 */ /* 0x000fe2000001ff00 */
[----:B------:R-:W-:Y:S01]  /*1a00*/  UMOV UR13, 0x40000040 ;  /* 0x40000040000d7882 */ /* 0x000fe20000000000 */
[----:B------:R-:W-:Y:S01]  /*1a10*/  UMOV UR15, 0x40000040 ;  /* 0x40000040000f7882 */ /* 0x000fe20000000000 */
        /* <DEDUP_REMOVED lines=26> */
[----:B------:R-:W-:Y:S01]  /*1bc0*/  CS2R R210, SRZ ;  /* 0x0000000000d27805 */ /* 0x000fe2000001ff00 */
[----:B------:R-:W-:Y:S01]  /*1bd0*/  QGMMA.64x96x32.F32.E4M3.E4M3 R72, gdesc[UR12], R72 ;  /* 0x016000000c4879f3 */ /* 0x000fe20008700848 */
[----:B------:R-:W-:Y:S01]  /*1be0*/  UIADD3 UR12, UR7, 0x402, URZ ;  /* 0x00000402070c7890 */ /* 0x000fe2000fffe03f */
[----:B------:R-:W-:-:S08]  /*1bf0*/  UMOV UR13, 0x40000040 ;  /* 0x40000040000d7882 */ /* 0x000fd00000000000 */
[----:B------:R-:W-:Y:S01]  /*1c00*/  QGMMA.64x96x32.F32.E4M3.E4M3 R24, gdesc[UR12], R24 ;  /* 0x016000000c1879f3 */ /* 0x000fe20008700818 */
[----:B------:R-:W-:Y:S02]  /*1c10*/  UIADD3 UR12, UR7, 0x4, URZ ;  /* 0x00000004070c7890 */ /* 0x000fe4000fffe03f */
[----:B------:R-:W-:Y:S01]  /*1c20*/  UIADD3 UR14, UR8, 0x4, URZ ;  /* 0x00000004080e7890 */ /* 0x000fe2000fffe03f */
[----:B------:R-:W-:Y:S01]  /*1c30*/  UMOV UR13, 0x40000040 ;  /* 0x40000040000d7882 */ /* 0x000fe20000000000 */
[----:B------:R-:W-:-:S07]  /*1c40*/  UMOV UR15, 0x40000040 ;  /* 0x40000040000f7882 */ /* 0x000fce0000000000 */
        /* <DEDUP_REMOVED lines=10> */
[----:B------:R-:W-:Y:S02]  /*1cf0*/  UMOV UR13, 0x40000040 ;  /* 0x40000040000d7882 */ /* 0x000fe40000000000 */
[----:B------:R-:W-:Y:S02]  /*1d00*/  ULDC UR7, c[0x0][0x50c] ;  /* 0x0001430000077ab9 */ /* 0x000fe40000000800 */
[----:B------:R-:W-:-:S04]  /*1d10*/  UISETP.NE.AND UP0, UPT, UR7, 0x4, UPT ;  /* 0x000000040700788c */ /* 0x000fc8000bf05270 */
[----:B------:R-:W-:Y:S01]  /*1d20*/  USEL UR7, URZ, 0x1, UP0 ;  /* 0x000000013f077887 */ /* 0x000fe20008000000 */
[----:B------:R-:W-:Y:S05]  /*1d30*/  QGMMA.64x96x32.F32.E4M3.E4M3 R24, gdesc[UR12], R24, gsb0 ;  /* 0x016000000c1879f3 */ /* 0x000fea0008000818 */
[----:B------:R-:W-:-:S13]  /*1d40*/  ISETP.NE.AND P0, PT, RZ, UR7, PT ;  /* 0x00000007ff007c0c */ /* 0x000fda000bf05270 */
[----:B------:R-:W-:Y:S05]  /*1d50*/  @!P0 BRA `(.L_x_18) ;  /* 0x0000000400888947 */ /* 0x000fea0003800000 */
[----:B------:R-:W-:Y:S02]  /*1d60*/  WARPGROUP.DEPBAR.LE gsb0, 0x0 ;  /* 0x00008000000079c5 */ /* 0x000fe40000010000 */
[----:B------:R-:W-:-:S01]  /*1d70*/  FADD R211, RZ, R72 ;  /* 0x00000048ffd37221 */ /* 0x000fc20000000000 */
[----:B------:R-:W-:Y:S01]  /*1d80*/  FADD R210, RZ, R73 ;  /* 0x00000049ffd27221 */ /* 0x000fe20000000000 */
        /* <DEDUP_REMOVED lines=94> */
[----:B------:R-:W-:-:S06]  /*2370*/  UMOV UR6, URZ ;  /* 0x0000003f00067c82 */ /* 0x000fcc0008000000 */
.L_x_18:
[----:B------:R-:W-:-:S04]  /*2380*/  UIADD3 UR12, UR5, 0x1, URZ ;  /* 0x00000001050c7890 */ /* 0x000fc8000fffe03f */
[----:B------:R-:W-:-:S04]  /*2390*/  UISETP.NE.AND UP0, UPT, UR12, 0x6, UPT ;  /* 0x000000060c00788c */ /* 0x000fc8000bf05270 */
[----:B------:R-:W-:Y:S02]  /*23a0*/  USEL UR8, URZ, 0x1, UP0 ;  /* 0x000000013f087887 */ /* 0x000fe40008000000 */
[----:B------:R-:W-:Y:S02]  /*23b0*/  USEL UR12, UR12, URZ, UP0 ;  /* 0x0000003f0c0c7287 */ /* 0x000fe40008000000 */
[----:B------:R-:W-:-:S06]  /*23c0*/  ULOP3.LUT UR8, UR4, UR8, URZ, 0x3c, !UPT ;  /* 0x0000000804087292 */ /* 0x000fcc000f8e3c3f */
[----:B------:R-:W-:Y:S01]  /*23d0*/  IMAD.U32 R11, RZ, RZ, UR8 ;  /* 0x00000008ff0b7e24 */ /* 0x000fe2000f8e00ff */
[----:B------:R-:W-:-:S06]  /*23e0*/  UMOV UR8, 0x1 ;  /* 0x0000000100087882 */ /* 0x000fcc0000000000 */
.L_x_13:
[----:B------:R-:W-:-:S04]  /*23f0*/  UISETP.LT.AND UP0, UPT, UR9, 0x1, UPT ;  /* 0x000000010900788c */ /* 0x000fc8000bf01270 */
[----:B------:R-:W-:-:S04]  /*2400*/  USEL UR13, UR9, 0x1, UP0 ;  /* 0x00000001090d7887 */ /* 0x000fc80008000000 */
[----:B------:R-:W-:-:S04]  /*2410*/  UIADD3 UR13, UR9, -UR13, URZ ;  /* 0x8000000d090d7290 */ /* 0x000fc8000fffe03f */
[----:B------:R-:W-:-:S06]  /*2420*/  UISETP.GE.AND UP0, UPT, UR13, 0x1, UPT ;  /* 0x000000010d00788c */ /* 0x000fcc000bf06270 */
[----:B------:R-:W-:-:S13]  /*2430*/  PLOP3.LUT P0, PT, PT, PT, UP0, 0x80, 0x0 ;  /* 0x000000000000781c */ /* 0x000fda0003f0f008 */
[----:B------:R-:W-:Y:S05]  /*2440*/  @!P0 BRA `(.L_x_19) ;  /* 0x0000000800e48947 */ /* 0x000fea0003800000 */
[----:B01----:R-:W-:Y:S01]  /*2450*/  IMAD.U32 R8, RZ, RZ, UR13 ;  /* 0x0000000dff087e24 */ /* 0x003fe2000f8e00ff */
[----:B------:R-:W-:Y:S01]  /*2460*/  UMOV UR13, UR5 ;  /* 0x00000005000d7c82 */ /* 0x000fe20008000000 */
[----:B------:R-:W-:-:S05]  /*2470*/  ULDC UR14, c[0x0][0x50c] ;  /* 0x00014300000e7ab9 */ /* 0x000fca0000000800 */
.L_x_27:
[----:B------:R-:W-:-:S13]  /*2480*/  ISETP.NE.AND P1, PT, R212, 0x3, PT ;  /* 0x00000003d400780c */ /* 0x000fda0003f25270 */
[----:B01----:R-:W-:Y:S05]  /*2490*/  @!P1 BRA `(.L_x_20) ;  /* 0x0000000000049947 */ /* 0x003fea0003800000 */
[----:B------:R-:W-:Y:S01]  /*24a0*/  BPT.TRAP 0x1 ;  /* 0x000000040000795c */ /* 0x000fe20000300000 */
.L_x_20:
[----:B------:R-:W0:Y:S01]  /*24b0*/  S2UR UR15, SR_CgaCtaId ;  /* 0x00000000000f79c3 */ /* 0x000e220000008800 */
[----:B------:R-:W-:Y:S01]  /*24c0*/  UMOV UR10, 0x400 ;  /* 0x00000400000a7882 */ /* 0x000fe20000000000 */
[----:B------:R-:W-:Y:S01]  /*24d0*/  SHF.L.U32 R9, R11, 0x1f, RZ ;  /* 0x0000001f0b097819 */ /* 0x000fe200000006ff */
[----:B0-----:R-:W-:-:S04]  /*24e0*/  ULEA UR10, UR15, UR10, 0x18 ;  /* 0x0000000a0f0a7291 */ /* 0x001fc8000f8ec03f */
[----:B------:R-:W-:-:S09]  /*24f0*/  ULEA UR15, UR12, UR10, 0x3 ;  /* 0x0000000a0c0f7291 */ /* 0x000fd2000f8e183f */
[----:B------:R0:W1:Y:S01]  /*2500*/  SYNCS.PHASECHK.TRANS64.TRYWAIT P0, [UR15], R9 ;  /* 0x00000009ff0075a7 */ /* 0x000062000800014f */
[----:B------:R-:W-:Y:S05]  /*2510*/  @!P1 BRA `(.L_x_21) ;  /* 0x0000000000049947 */ /* 0x000fea0003800000 */
[----:B------:R-:W-:Y:S01]  /*2520*/  BPT.TRAP 0x1 ;  /* 0x000000040000795c */ /* 0x000fe20000300000 */
.L_x_21:
[----:B-1----:R-:W-:Y:S05]  /*2530*/  @P0 BRA `(.L_x_22) ;  /* 0x0000000000080947 */ /* 0x002fea0003800000 */
[----:B------:R-:W1:Y:S02]  /*2540*/  SYNCS.PHASECHK.TRANS64.TRYWAIT P0, [UR15], R9 ;  /* 0x00000009ff0075a7 */ /* 0x000e64000800014f */
[----:B-1----:R-:W-:Y:S05]  /*2550*/  @!P0 BRA `(.L_x_23) ;  /* 0x0000009c004c8947 */ /* 0x002fea0003800000 */
.L_x_22:
[----:B------:R-:W-:Y:S01]  /*2560*/  UIADD3 UR15, UR10, 0x24180, URZ ;  /* 0x000241800a0f7890 */ /* 0x000fe2000fffe03f */
[----:B------:R-:W-:Y:S01]  /*2570*/  WARPGROUP.ARRIVE ;  /* 0x00000000000079c5 */ /* 0x000fe20000000000 */
[----:B------:R-:W-:Y:S02]  /*2580*/  UISETP.NE.AND UP0, UPT, UR7, URZ, UPT ;  /* 0x0000003f0700728c */ /* 0x000fe4000bf05270 */
[----:B------:R-:W-:Y:S02]  /*2590*/  USHF.R.U32.HI UR15, URZ, 0x4, UR15 ;  /* 0x000000043f0f7899 */ /* 0x000fe4000801160f */
[----:B------:R-:W-:Y:S02]  /*25a0*/  USEL UR8, UR8, URZ, !UP0 ;  /* 0x0000003f08087287 */ /* 0x000fe4000c000000 */
[----:B------:R-:W-:Y:S02]  /*25b0*/  ULOP3.LUT UR15, UR15, 0x3fff, URZ, 0xc0, !UPT ;  /* 0x00003fff0f0f7892 */ /* 0x000fe4000f8ec03f */
[----:B------:R-:W-:-:S02]  /*25c0*/  UISETP.NE.U32.AND UP0, UPT, UR8, URZ, UPT ;  /* 0x0000003f0800728c */ /* 0x000fc4000bf05070 */
[----:B------:R-:W-:Y:S02]  /*25d0*/  ULOP3.LUT UR7, UR11, 0x10000, URZ, 0xfc, !UPT ;  /* 0x000100000b077892 */ /* 0x000fe4000f8efc3f */
[----:B------:R-:W-:Y:S02]  /*25e0*/  ULOP3.LUT UR8, UR15, 0x10000, URZ, 0xfc, !UPT ;  /* 0x000100000f087892 */ /* 0x000fe4000f8efc3f */
[----:B------:R-:W-:Y:S02]  /*25f0*/  UIMAD UR7, UR12, 0x600, UR7 ;  /* 0x000006000c0778a4 */ /* 0x000fe4000f8e0207 */
[----:B------:R-:W-:Y:S01]  /*2600*/  UIMAD UR8, UR12, 0x300, UR8 ;  /* 0x000003000c0878a4 */ /* 0x000fe2000f8e0208 */
[----:B------:R-:W-:Y:S01]  /*2610*/  UMOV UR17, 0x40000040 ;  /* 0x4000004000117882 */ /* 0x000fe20000000000 */
[----:B------:R-:W-:Y:S01]  /*2620*/  UMOV UR19, 0x40000040 ;  /* 0x4000004000137882 */ /* 0x000fe20000000000 */
[----:B------:R-:W-:Y:S02]  /*2630*/  UIADD3 UR6, UR6, 0x4, URZ ;  /* 0x0000000406067890 */ /* 0x000fe4000fffe03f */
[----:B------:R-:W-:-:S02]  /*2640*/  UMOV UR16, UR7 ;  /* 0x0000000700107c82 */ /* 0x000fc40008000000 */
[----:B------:R-:W-:Y:S02]  /*2650*/  UMOV UR18, UR8 ;  /* 0x0000000800127c82 */ /* 0x000fe40008000000 */
[----:B------:R-:W-:Y:S01]  /*2660*/  QGMMA.64x96x32.F32.E4M3.E4M3 R72, gdesc[UR16], R72, UP0 ;  /* 0x01600000104879f3 */ /* 0x000fe2000bf00848 */
[----:B------:R-:W-:Y:S01]  /*2670*/  UIADD3 UR16, UR7, 0x400, URZ ;  /* 0x0000040007107890 */ /* 0x000fe2000fffe03f */
[----:B------:R-:W-:-:S08]  /*2680*/  UMOV UR17, 0x40000040 ;  /* 0x4000004000117882 */ /* 0x000fd00000000000 */
[----:B------:R-:W-:Y:S01]  /*2690*/  QGMMA.64x96x32.F32.E4M3.E4M3 R24, gdesc[UR16], R24, UP0 ;  /* 0x01600000101879f3 */ /* 0x000fe2000bf00818 */
[----:B------:R-:W-:Y:S02]  /*26a0*/  UIADD3 UR16, UR7, 0x2, URZ ;  /* 0x0000000207107890 */ /* 0x000fe4000fffe03f */
[----:B------:R-:W-:Y:S01]  /*26b0*/  UIADD3 UR18, UR8, 0x2, URZ ;  /* 0x0000000208127890 */ /* 0x000fe2000fffe03f */
[----:B------:R-:W-:Y:S01]  /*26c0*/  UMOV UR17, 0x40000040 ;  /* 0x4000004000117882 */ /* 0x000fe20000000000 */
[----:B------:R-:W-:Y:S01]  /*26d0*/  UMOV UR19, 0x40000040 ;  /* 0x4000004000137882 */ /* 0x000fe20000000000 */
[----:B------:R-:W-:-:S06]  /*26e0*/  UISETP.NE.AND UP0, UPT, UR6, UR14, UPT ;  /* 0x0000000e0600728c */ /* 0x000fcc000bf05270 */
        /* <DEDUP_REMOVED lines=18> */
[----:B------:R-:W-:Y:S01]  /*2810*/  UMOV UR17, 0x40000040 ;  /* 0x4000004000117882 */ /* 0x000fe20000000000 */
[----:B------:R-:W-:-:S07]  /*2820*/  USEL UR7, URZ, 0x1, UP0 ;  /* 0x000000013f077887 */ /* 0x000fce0008000000 */
[----:B------:R-:W-:Y:S01]  /*2830*/  QGMMA.64x96x32.F32.E4M3.E4M3 R24, gdesc[UR16], R24, gsb0 ;  /* 0x01600000101879f3 */ /* 0x000fe20008000818 */
[----:B------:R-:W-:Y:S02]  /*2840*/  ISETP.NE.AND P0, PT, RZ, UR7, PT ;  /* 0x00000007ff007c0c */ /* 0x000fe4000bf05270 */
[----:B------:R-:W-:-:S11]  /*2850*/  WARPGROUP.DEPBAR.LE gsb0, 0x1 ;  /* 0x00008000000079c5 */ /* 0x000fd60000010100 */
[----:B------:R-:W-:Y:S05]  /*2860*/  @!P0 BRA `(.L_x_24) ;  /* 0x0000000400888947 */ /* 0x000fea0003800000 */
[----:B------:R-:W-:Y:S02]  /*2870*/  WARPGROUP.DEPBAR.LE gsb0, 0x0 ;  /* 0x00008000000079c5 */ /* 0x000fe40000010000 */
[----:B------:R-:W-:-:S01]  /*2880*/  FADD R211, R72, R211 ;  /* 0x000000d348d37221 */ /* 0x000fc20000000000 */
[----:B------:R-:W-:Y:S01]  /*2890*/  FADD R210, R73, R210 ;  /* 0x000000d249d27221 */ /* 0x000fe20000000000 */
        /* <DEDUP_REMOVED lines=94> */
[----:B------:R-:W-:-:S06]  /*2e80*/  UMOV UR6, URZ ;  /* 0x0000003f00067c82 */ /* 0x000fcc0008000000 */
.L_x_24:
[----:B------:R-:W-:Y:S05]  /*2e90*/  @!P1 BRA `(.L_x_25) ;  /* 0x0000000000049947 */ /* 0x000fea0003800000 */
[----:B------:R-:W-:Y:S01]  /*2ea0*/  BPT.TRAP 0x1 ;  /* 0x000000040000795c */ /* 0x000fe20000300000 */
.L_x_25:
[----:B------:R-:W-:Y:S01]  /*2eb0*/  ULEA UR8, UR13, UR10, 0x3 ;  /* 0x0000000a0d087291 */ /* 0x000fe2000f8e183f */
[----:B------:R-:W-:-:S03]  /*2ec0*/  ISETP.GT.U32.AND P0, PT, R4, 0x1, PT ;  /* 0x000000010400780c */ /* 0x000fc60003f04070 */
[----:B------:R-:W-:-:S04]  /*2ed0*/  UIADD3 UR8, UR8, 0x30, URZ ;  /* 0x0000003008087890 */ /* 0x000fc8000fffe03f */
[----:B------:R-:W-:-:S09]  /*2ee0*/  UPRMT UR8, URZ, 0x654, UR8 ;  /* 0x000006543f087896 */ /* 0x000fd20008000008 */
[----:B------:R-:W-:Y:S01]  /*2ef0*/  SYNCS.ARRIVE.TRANS64.RED.A1T0 RZ, [UR8], RZ ;  /* 0x000000ffffff79a7 */ /* 0x000fe20008100408 */
[----:B------:R-:W-:Y:S05]  /*2f00*/  @P0 BRA `(.L_x_26) ;  /* 0x0000000000040947 */ /* 0x000fea0003800000 */
[----:B------:R-:W-:Y:S01]  /*2f10*/  BPT.TRAP 0x1 ;  /* 0x000000040000795c */ /* 0x000fe20000300000 */
.L_x_26:
[----:B------:R-:W-:Y:S01]  /*2f20*/  UIADD3 UR12, UR12, 0x1, URZ ;  /* 0x000000010c0c7890 */ /* 0x000fe2000fffe03f */
[C---:B------:R-:W-:Y:S01]  /*2f30*/  ISETP.GT.AND P0, PT, R8.reuse, 0x1, PT ;  /* 0x000000010800780c */ /* 0x040fe20003f04270 */
[----:B------:R-:W-:Y:S01]  /*2f40*/  UIADD3 UR13, UR13, 0x1, URZ ;  /* 0x000000010d0d7890 */ /* 0x000fe2000fffe03f */
[----:B------:R-:W-:Y:S01]  /*2f50*/  VIADD R8, R8, 0xffffffff ;  /* 0xffffffff08087836 */ /* 0x000fe20000000000 */
[----:B------:R-:W-:Y:S02]  /*2f60*/  UISETP.NE.AND UP0, UPT, UR12, 0x6, UPT ;  /* 0x000000060c00788c */ /* 0x000fe4000bf05270 */
[----:B------:R-:W-:Y:S02]  /*2f70*/  UISETP.NE.AND UP1, UPT, UR13, 0x6, UPT ;  /* 0x000000060d00788c */ /* 0x000fe4000bf25270 */
[----:B------:R-:W-:Y:S02]  /*2f80*/  USEL UR8, URZ, 0x1, UP0 ;  /* 0x000000013f087887 */ /* 0x000fe40008000000 */
[----:B------:R-:W-:-:S02]  /*2f90*/  USEL UR12, UR12, URZ, UP0 ;  /* 0x0000003f0c0c7287 */ /* 0x000fc40008000000 */
[----:B------:R-:W-:Y:S02]  /*2fa0*/  USEL UR13, UR13, URZ, UP1 ;  /* 0x0000003f0d0d7287 */ /* 0x000fe40008800000 */
[----:B------:R-:W-:Y:S01]  /*2fb0*/  LOP3.LUT R11, R11, UR8, RZ, 0x3c, !PT ;  /* 0x000000080b0b7c12 */ /* 0x000fe2000f8e3cff */
[----:B------:R-:W-:Y:S01]  /*2fc0*/  UMOV UR8, 0x1 ;  /* 0x0000000100087882 */ /* 0x000fe20000000000 */
[----:B------:R-:W-:Y:S08]  /*2fd0*/  @P0 BRA `(.L_x_27) ;  /* 0xfffffff400280947 */ /* 0x000ff0000383ffff */
.L_x_19:
[----:B------:R-:W-:Y:S01]  /*2fe0*/  UISETP.NE.AND UP0, UPT, UR6, URZ, UPT ;  /* 0x0000003f0600728c */ /* 0x000fe2000bf05270 */
[----:B01----:R-:W0:Y:S03]  /*2ff0*/  LDC R8, c[0x0][0x28c] ;  /* 0x0000a300ff087b82 */ /* 0x003e260000000800 */
[----:B------:R-:W-:-:S06]  /*3000*/  USEL UR6, URZ, 0x1, !UP0 ;  /* 0x000000013f067887 */ /* 0x000fcc000c000000 */
[----:B------:R-:W-:Y:S02]  /*3010*/  ISETP.NE.AND P0, PT, RZ, UR6, PT ;  /* 0x00000006ff007c0c */ /* 0x000fe4000bf05270 */
[----:B0-----:R-:W-:-:S11]  /*3020*/  ISETP.GE.AND P1, PT, R8, 0x1, PT ;  /* 0x000000010800780c */ /* 0x001fd60003f26270 */
[----:B------:R-:W-:Y:S05]  /*3030*/  @!P0 BRA `(.L_x_28) ;  /* 0x0000000400848947 */ /* 0x000fea0003800000 */
[----:B------:R-:W-:Y:S02]  /*3040*/  WARPGROUP.DEPBAR.LE gsb0, 0x0 ;  /* 0x00008000000079c5 */ /* 0x000fe40000010000 */
[----:B------:R-:W-:Y:S01]  /*3050*/  FADD R211, R72, R211 ;  /* 0x000000d348d37221 */ /* 0x000fe20000000000 */
        /* <DEDUP_REMOVED lines=94> */
[----:B------:R-:W-:-:S07]  /*3640*/  FADD R206, R206, R71 ;  /* 0x00000047cece7221 */ /* 0x000fce0000000000 */
.L_x_28:
[----:B------:R-:W-:Y:S02]  /*3650*/  WARPGROUP.DEPBAR.LE gsb0, 0x0 ;  /* 0x00008000000079c5 */ /* 0x000fe40000010000 */
[----:B------:R-:W-:Y:S05]  /*3660*/  @!P1 BRA `(.L_x_29) ;  /* 0x0000000000409947 */ /* 0x000fea0003800000 */
[----:B------:R-:W-:-:S13]  /*3670*/  ISETP.NE.AND P0, PT, R212, 0x3, PT ;  /* 0x00000003d400780c */ /* 0x000fda0003f05270 */
[----:B------:R-:W-:Y:S05]  /*3680*/  @!P0 BRA `(.L_x_30) ;  /* 0x0000000000048947 */ /* 0x000fea0003800000 */
[----:B------:R-:W-:Y:S01]  /*3690*/  BPT.TRAP 0x1 ;  /* 0x000000040000795c */ /* 0x000fe20000300000 */
.L_x_30:
[----:B------:R-:W-:Y:S01]  /*36a0*/  UISETP.LT.AND UP0, UPT, UR9, 0x1, UPT ;  /* 0x000000010900788c */ /* 0x000fe2000bf01270 */
[----:B------:R-:W-:-:S03]  /*36b0*/  ISETP.GT.U32.AND P0, PT, R4, 0x1, PT ;  /* 0x000000010400780c */ /* 0x000fc60003f04070 */
[----:B------:R-:W-:-:S04]  /*36c0*/  USEL UR8, UR9, 0x1, UP0 ;  /* 0x0000000109087887 */ /* 0x000fc80008000000 */
[----:B------:R-:W-:-:S04]  /*36d0*/  UIADD3 UR8, UR5, UR9, -UR8 ;  /* 0x0000000905087290 */ /* 0x000fc8000fffe808 */
[----:B------:R-:W-:-:S04]  /*36e0*/  UIMAD.WIDE.U32 UR6, UR8, -0x55555555, URZ ;  /* 0xaaaaaaab080678a5 */ /* 0x000fc8000f8e003f */
[----:B------:R-:W-:-:S04]  /*36f0*/  USHF.R.U32.HI UR6, URZ, 0x2, UR7 ;  /* 0x000000023f067899 */ /* 0x000fc80008011607 */
[----:B------:R-:W-:-:S04]  /*3700*/  UIMAD UR8, UR6, -0x6, UR8 ;  /* 0xfffffffa060878a4 */ /* 0x000fc8000f8e0208 */
[----:B------:R-:W-:-:S04]  /*3710*/  ULEA UR8, UR8, UR10, 0x3 ;  /* 0x0000000a08087291 */ /* 0x000fc8000f8e183f */
[----:B------:R-:W-:-:S04]  /*3720*/  UIADD3 UR8, UR8, 0x30, URZ ;  /* 0x0000003008087890 */ /* 0x000fc8000fffe03f */
[----:B------:R-:W-:-:S09]  /*3730*/  UPRMT UR8, URZ, 0x654, UR8 ;  /* 0x000006543f087896 */ /* 0x000fd20008000008 */
[----:B------:R-:W-:Y:S01]  /*3740*/  SYNCS.ARRIVE.TRANS64.RED.A1T0 RZ, [UR8], RZ ;  /* 0x000000ffffff79a7 */ /* 0x000fe20008100408 */
[----:B------:R-:W-:Y:S05]  /*3750*/  @P0 BRA `(.L_x_29) ;  /* 0x0000000000040947 */ /* 0x000fea0003800000 */
[----:B------:R-:W-:Y:S01]  /*3760*/  BPT.TRAP 0x1 ;  /* 0x000000040000795c */ /* 0x000fe20000300000 */
.L_x_29:
[----:B------:R-:W0:Y:S01]  /*3770*/  LDC R12, c[0x0][0x288] ;  /* 0x0000a200ff0c7b82 */ /* 0x000e220000000800 */
[--C-:B------:R-:W-:Y:S01]  /*3780*/  SHF.R.U32.HI R8, RZ, 0x2, R0.reuse ;  /* 0x00000002ff087819 */ /* 0x100fe20000011600 */
[----:B------:R-:W-:Y:S01]  /*3790*/  IMAD R27, R7, 0x60, RZ ;  /* 0x00000060071b7824 */ /* 0x000fe200078e02ff */
[----:B------:R-:W-:Y:S01]  /*37a0*/  SHF.R.U32.HI R11, RZ, 0x7, R0 ;  /* 0x00000007ff0b7819 */ /* 0x000fe20000011600 */
[----:B------:R-:W-:Y:S01]  /*37b0*/  UIADD3 UR5, UR9, UR5, URZ ;  /* 0x0000000509057290 */ /* 0x000fe2000fffe03f */
[----:B------:R-:W-:Y:S01]  /*37c0*/  LOP3.LUT R10, R0, 0x60, RZ, 0xc0, !PT ;  /* 0x00000060000a7812 */ /* 0x000fe200078ec0ff */
[----:B------:R-:W-:Y:S01]  /*37d0*/  ULDC UR12, c[0x0][0x284] ;  /* 0x0000a100000c7ab9 */ /* 0x000fe20000000800 */
[----:B------:R-:W-:Y:S01]  /*37e0*/  LOP3.LUT R9, R8, 0x7, RZ, 0xc0, !PT ;  /* 0x0000000708097812 */ /* 0x000fe200078ec0ff */
[----:B------:R-:W-:Y:S01]  /*37f0*/  UISETP.GT.U32.AND UP0, UPT, UR5, 0x5, UPT ;  /* 0x000000050500788c */ /* 0x000fe2000bf04070 */
[----:B------:R-:W-:Y:S01]  /*3800*/  LOP3.LUT R8, R11, 0x1, RZ, 0xc0, !PT ;  /* 0x000000010b087812 */ /* 0x000fe200078ec0ff */
[----:B------:R-:W-:Y:S01]  /*3810*/  UISETP.GE.U32.AND UP1, UPT, UR9, 0x6, UPT ;  /* 0x000000060900788c */ /* 0x000fe2000bf26070 */
[----:B------:R-:W-:Y:S01]  /*3820*/  SHF.R.U32.HI R10, RZ, 0x1, R10 ;  /* 0x00000001ff0a7819 */ /* 0x000fe2000001160a */
[----:B------:R-:W-:Y:S01]  /*3830*/  UISETP.LT.U32.AND UP0, UPT, UR9, 0x6, UP0 ;  /* 0x000000060900788c */ /* 0x000fe20008701070 */
[----:B------:R-:W-:Y:S01]  /*3840*/  LOP3.LUT R7, R0, 0x3, RZ, 0xc0, !PT ;  /* 0x0000000300077812 */ /* 0x000fe200078ec0ff */
[----:B------:R-:W-:Y:S01]  /*3850*/  IMAD.SHL.U32 R14, R8, 0x40, RZ ;  /* 0x00000040080e7824 */ /* 0x000fe200078e00ff */
[-C--:B------:R-:W-:Y:S01]  /*3860*/  IADD3 R11, RZ, -R10.reuse, -R9 ;  /* 0x8000000aff0b7210 */ /* 0x080fe20007ffe809 */
[----:B------:R-:W-:Y:S01]  /*3870*/  ULDC.64 UR10, c[0x0][0x5d0] ;  /* 0x00017400000a7ab9 */ /* 0x000fe20000000a00 */
[----:B------:R-:W-:Y:S01]  /*3880*/  SHF.R.S32.HI R28, RZ, 0x1f, R5 ;  /* 0x0000001fff1c7819 */ /* 0x000fe20000011405 */
[----:B------:R-:W-:Y:S01]  /*3890*/  UIMAD.WIDE.U32 UR6, UR5, -0x55555555, URZ ;  /* 0xaaaaaaab050678a5 */ /* 0x000fe2000f8e003f */
[----:B------:R-:W-:Y:S01]  /*38a0*/  LOP3.LUT R9, R14, 0x40, R9, 0xe2, !PT ;  /* 0x000000400e097812 */ /* 0x000fe200078ee209 */
[----:B------:R-:W-:Y:S01]  /*38b0*/  IMAD R11, R8, -0x40, R11 ;  /* 0xffffffc0080b7824 */ /* 0x000fe200078e020b */
[----:B------:R-:W-:Y:S01]  /*38c0*/  USEL UR8, URZ, 0x1, !UP0 ;  /* 0x000000013f087887 */ /* 0x000fe2000c000000 */
[----:B------:R-:W-:Y:S01]  /*38d0*/  IMAD R14, R6, 0xc0, RZ ;  /* 0x000000c0060e7824 */ /* 0x000fe200078e02ff */
[----:B------:R-:W-:Y:S01]  /*38e0*/  LOP3.LUT R10, R9, R10, RZ, 0xfc, !PT ;  /* 0x0000000a090a7212 */ /* 0x000fe200078efcff */
[----:B------:R-:W-:Y:S01]  /*38f0*/  IMAD.SHL.U32 R8, R0, 0x2, RZ ;  /* 0x0000000200087824 */ /* 0x000fe200078e00ff */
[----:B0-----:R-:W-:Y:S01]  /*3900*/  ISETP.GE.AND P0, PT, R27, R12, PT ;  /* 0x0000000c1b00720c */ /* 0x001fe20003f06270 */
[----:B------:R-:W-:Y:S01]  /*3910*/  IMAD R16, R7, -0x2, R12 ;  /* 0xfffffffe07107824 */ /* 0x000fe200078e020c */
[----:B------:R-:W-:Y:S01]  /*3920*/  USHF.R.U32.HI UR6, URZ, 0x2, UR7 ;  /* 0x000000023f067899 */ /* 0x000fe20008011607 */
[----:B------:R-:W-:Y:S01]  /*3930*/  IMAD R12, R28, UR10, RZ ;  /* 0x0000000a1c0c7c24 */ /* 0x000fe2000f8e02ff */
[C---:B------:R-:W-:Y:S01]  /*3940*/  ISETP.GE.OR P0, PT, R14.reuse, UR12, P0 ;  /* 0x0000000c0e007c0c */ /* 0x040fe20008706670 */
[----:B------:R-:W-:Y:S01]  /*3950*/  ULOP3.LUT UR4, UR4, UR8, URZ, 0x3c, !UPT ;  /* 0x0000000804047292 */ /* 0x000fe2000f8e3c3f */
[----:B------:R-:W-:Y:S01]  /*3960*/  LOP3.LUT R8, R27, 0x6, R8, 0xf8, !PT ;  /* 0x000000061b087812 */ /* 0x000fe200078ef808 */
[----:B------:R-:W-:Y:S01]  /*3970*/  IMAD R7, R5, UR11, R12 ;  /* 0x0000000b05077c24 */ /* 0x000fe2000f8e020c */
[----:B------:R-:W-:Y:S01]  /*3980*/  IADD3 R30, -R14, UR12, R11 ;  /* 0x0000000c0e1e7c10 */ /* 0x000fe2000fffe10b */
[----:B------:R-:W-:Y:S01]  /*3990*/  IMAD.MOV.U32 R11, RZ, RZ, RZ ;  /* 0x000000ffff0b7224 */ /* 0x000fe200078e00ff */
[----:B------:R-:W-:Y:S01]  /*39a0*/  SHF.R.S32.HI R9, RZ, 0x1f, R8 ;  /* 0x0000001fff097819 */ /* 0x000fe20000011408 */
[----:B------:R-:W-:Y:S01]  /*39b0*/  UIMAD UR5, UR6, -0x6, UR5 ;  /* 0xfffffffa060578a4 */ /* 0x000fe2000f8e0205 */
[----:B------:R-:W-:Y:S01]  /*39c0*/  IMAD.IADD R27, R16, 0x1, -R27 ;  /* 0x00000001101b7824 */ /* 0x000fe200078e0a1b */
[----:B------:R-:W-:Y:S01]  /*39d0*/  @UP1 ULOP3.LUT UR4, UR4, 0x1, UR6, 0x78, !UPT ;  /* 0x0000000104041892 */ /* 0x000fe2000f8e7806 */
[----:B------:R-:W-:-:S02]  /*39e0*/  IMAD.MOV.U32 R26, RZ, RZ, -0x1 ;  /* 0xffffffffff1a7424 */ /* 0x000fc400078e00ff */
[----:B------:R-:W-:-:S04]  /*39f0*/  IMAD.WIDE.U32 R12, R5, UR10, R8 ;  /* 0x0000000a050c7c25 */ /* 0x000fc8000f8e0008 */
[----:B------:R-:W-:Y:S02]  /*3a00*/  IMAD.IADD R13, R13, 0x1, R7 ;  /* 0x000000010d0d7824 */ /* 0x000fe400078e0207 */
[----:B------:R-:W-:Y:S01]  /*3a10*/  IMAD.WIDE R6, R6, 0xc0, R10 ;  /* 0x000000c006067825 */ /* 0x000fe200078e020a */
[----:B------:R-:W-:Y:S06]  /*3a20*/  @P0 BRA `(.L_x_31) ;  /* 0x0000006800840947 */ /* 0x000fec0003800000 */
[----:B------:R-:W0:Y:S01]  /*3a30*/  LDC.64 R14, c[0x0][0x5c8] ;  /* 0x00017200ff0e7b82 */ /* 0x000e220000000a00 */
[----:B------:R-:W-:Y:S01]  /*3a40*/  ULDC.64 UR6, c[0x0][0x5c0] ;  /* 0x0001700000067ab9 */ /* 0x000fe20000000a00 */
[----:B------:R-:W-:Y:S01]  /*3a50*/  BSSY B0, `(.L_x_31) ;  /* 0x000069e000007945 */ /* 0x000fe20003800000 */
[-C--:B0-----:R-:W-:Y:S01]  /*3a60*/  IMAD R10, R7, R14.reuse, RZ ;  /* 0x0000000e070a7224 */ /* 0x081fe200078e02ff */
[----:B------:R-:W-:Y:S01]  /*3a70*/  SHF.L.U64.HI R24, R14, 0x3, R15 ;  /* 0x000000030e187819 */ /* 0x000fe2000001020f */
[----:B------:R-:W-:-:S04]  /*3a80*/  IMAD.WIDE.U32 R12, R6, R14, R12 ;  /* 0x0000000e060c7225 */ /* 0x000fc800078e000c */
[----:B------:R-:W-:Y:S01]  /*3a90*/  IMAD R11, R6, R15, R10 ;  /* 0x0000000f060b7224 */ /* 0x000fe200078e020a */
[----:B------:R-:W-:Y:S01]  /*3aa0*/  IADD3 R10, P4, R12, UR6, RZ ;  /* 0x000000060c0a7c10 */ /* 0x000fe2000ff9e0ff */
[C---:B------:R-:W-:Y:S01]  /*3ab0*/  IMAD.SHL.U32 R25, R14.reuse, 0x8, RZ ;  /* 0x000000080e197824 */ /* 0x040fe200078e00ff */
[----:B------:R-:W-:Y:S01]  /*3ac0*/  LEA R16, P2, R14, R12, 0x7 ;  /* 0x0000000c0e107211 */ /* 0x000fe200078438ff */
[----:B------:R-:W-:-:S03]  /*3ad0*/  IMAD.IADD R13, R13, 0x1, R11 ;  /* 0x000000010d0d7824 */ /* 0x000fc600078e020b */
[----:B------:R-:W-:Y:S02]  /*3ae0*/  IADD3 R12, P1, P0, R12, UR6, R25 ;  /* 0x000000060c0c7c10 */ /* 0x000fe4000f83e019 */
[----:B------:R-:W-:Y:S02]  /*3af0*/  IADD3.X R11, R13, UR7, RZ, P4, !PT ;  /* 0x000000070d0b7c10 */ /* 0x000fe4000a7fe4ff */
[----:B---3-5:R-:W-:Y:S02]  /*3b00*/  FSETP.NEU.AND P4, PT, R208, RZ, PT ;  /* 0x000000ffd000720b */ /* 0x028fe40003f8d000 */
[----:B------:R-:W-:Y:S02]  /*3b10*/  LEA.HI.X R17, R14, R13, R15, 0x7, P2 ;  /* 0x0000000d0e117211 */ /* 0x000fe400010f3c0f */
[C---:B------:R-:W-:Y:S02]  /*3b20*/  IADD3 R14, P2, R16.reuse, UR6, RZ ;  /* 0x00000006100e7c10 */ /* 0x040fe4000ff5e0ff */
[----:B------:R-:W-:-:S02]  /*3b30*/  IADD3 R16, P5, P6, R16, UR6, R25 ;  /* 0x0000000610107c10 */ /* 0x000fc4000febe019 */
[----:B------:R-:W-:Y:S02]  /*3b40*/  IADD3.X R15, R17, UR7, RZ, P2, !PT ;  /* 0x00000007110f7c10 */ /* 0x000fe400097fe4ff */
[--C-:B------:R-:W-:Y:S02]  /*3b50*/  IADD3.X R13, R13, UR7, R24.reuse, P1, P0 ;  /* 0x000000070d0d7c10 */ /* 0x100fe40008fe0418 */
[----:B------:R-:W-:Y:S01]  /*3b60*/  IADD3.X R17, R17, UR7, R24, P5, P6 ;  /* 0x0000000711117c10 */ /* 0x000fe2000afec418 */
[----:B------:R-:W-:Y:S06]  /*3b70*/  @!P4 BRA `(.L_x_32) ;  /* 0x00000050001cc947 */ /* 0x000fec0003800000 */
[----:B------:R-:W-:Y:S01]  /*3b80*/  ULDC.64 UR6, c[0x0][0x5b8] ;  /* 0x00016e0000067ab9 */ /* 0x000fe20000000a00 */
[----:B------:R-:W-:Y:S01]  /*3b90*/  ISETP.GE.AND P0, PT, R30, 0x1, PT ;  /* 0x000000011e00780c */ /* 0x000fe20003f06270 */
[----:B------:R-:W-:Y:S01]  /*3ba0*/  IMAD R24, R28, UR6, RZ ;  /* 0x000000061c187c24 */ /* 0x000fe2000f8e02ff */
[----:B------:R-:W-:Y:S01]  /*3bb0*/  ULDC.64 UR10, c[0x0][0x5a8] ;  /* 0x00016a00000a7ab9 */ /* 0x000fe20000000a00 */
[----:B------:R-:W-:Y:S01]  /*3bc0*/  IMAD.WIDE.U32 R8, R5, UR6, R8 ;  /* 0x0000000605087c25 */ /* 0x000fe2000f8e0008 */
[----:B------:R-:W-:Y:S01]  /*3bd0*/  ISETP.LT.OR P4, PT, R27, 0x1, !P0 ;  /* 0x000000011b00780c */ /* 0x000fe20004781670 */
[----:B------:R-:W-:Y:S02]  /*3be0*/  BSSY B1, `(.L_x_33) ;  /* 0x000000c000017945 */ /* 0x000fe40003800000 */
[----:B------:R-:W-:Y:S01]  /*3bf0*/  IMAD R5, R5, UR7, R24 ;  /* 0x0000000705057c24 */ /* 0x000fe2000f8e0218 */
[----:B------:R-:W-:-:S03]  /*3c00*/  ULDC.64 UR6, c[0x0][0x5b0] ;  /* 0x00016c0000067ab9 */ /* 0x000fc60000000a00 */
[----:B------:R-:W-:Y:S02]  /*3c10*/  IMAD.IADD R9, R9, 0x1, R5 ;  /* 0x0000000109097824 */ /* 0x000fe400078e0205 */
[----:B------:R-:W-:Y:S02]  /*3c20*/  IMAD R5, R7, UR6, RZ ;  /* 0x0000000607057c24 */ /* 0x000fe4000f8e02ff */
[----:B------:R-:W-:-:S04]  /*3c30*/  IMAD.WIDE.U32 R24, R6, UR6, R8 ;  /* 0x0000000606187c25 */ /* 0x000fc8000f8e0008 */
[----:B------:R-:W-:Y:S01]  /*3c40*/  IMAD R5, R6, UR7, R5 ;  /* 0x0000000706057c24 */ /* 0x000fe2000f8e0205 */
[----:B------:R-:W-:-:S04]  /*3c50*/  IADD3 R24, P1, R24, UR10, RZ ;  /* 0x0000000a18187c10 */ /* 0x000fc8000ff3e0ff */
[--C-:B------:R-:W-:Y:S02]  /*3c60*/  IADD3.X R25, R25, UR11, R5.reuse, P1, !PT ;  /* 0x0000000b19197c10 */ /* 0x100fe40008ffe405 */
[----:B------:R-:W-:Y:S01]  /*3c70*/  PRMT R5, RZ, 0x7610, R5 ;  /* 0x00007610ff057816 */ /* 0x000fe20000000005 */
[----:B------:R-:W-:Y:S06]  /*3c80*/  @P4 BRA `(.L_x_34) ;  /* 0x0000000000044947 */ /* 0x000fec0003800000 */
[----:B------:R0:W5:Y:S02]  /*3c90*/  LDG.E.U8 R5, desc[UR20][R24.64] ;  /* 0x0000001418057981 */ /* 0x000164000c1e1100 */
.L_x_34:
[----:B------:R-:W-:Y:S05]  /*3ca0*/  BSYNC B1 ;  /* 0x0000000000017941 */ /* 0x000fea0003800000 */
.L_x_33:
[----:B-----5:R-:W-:Y:S01]  /*3cb0*/  LOP3.LUT R5, R5, 0xff, RZ, 0xc0, !PT ;  /* 0x000000ff05057812 */ /* 0x020fe200078ec0ff */
[----:B------:R-:W-:Y:S01]  /*3cc0*/  BSSY B1, `(.L_x_35) ;  /* 0x000000b000017945 */ /* 0x000fe20003800000 */
[----:B------:R-:W-:Y:S02]  /*3cd0*/  ISETP.LT.OR P2, PT, R27, 0x2, !P0 ;  /* 0x000000021b00780c */ /* 0x000fe40004741670 */
[----:B------:R-:W-:-:S05]  /*3ce0*/  F2FP.F16.E4M3.UNPACK_B R5, R5 ;  /* 0x00000005ff05723e */ /* 0x000fca00020006ff */
[----:B------:R-:W-:-:S05]  /*3cf0*/  HADD2.F32 R5, -RZ, R5.H0_H0 ;  /* 0x20000005ff057230 */ /* 0x000fca0000004100 */
[----:B------:R-:W-:Y:S01]  /*3d00*/  FMUL R28, R5, R208 ;  /* 0x000000d0051c7220 */ /* 0x000fe20000400000 */
[----:B------:R-:W-:-:S03]  /*3d10*/  PRMT R5, RZ, 0x7610, R5 ;  /* 0x00007610ff057816 */ /* 0x000fc60000000005 */
[----:B--2---:R-:W-:-:S05]  /*3d20*/  FFMA R28, R211, R209, R28 ;  /* 0x000000d1d31c7223 */ /* 0x004fca000000001c */
[----:B------:R-:W-:-:S05]  /*3d30*/  F2FP.SATFINITE.E4M3.F32.PACK_AB_MERGE_C R29, RZ, R28, RZ ;  /* 0x0000001cff1d723e */ /* 0x000fca00048070ff */
[----:B------:R1:W-:Y:S01]  /*3d40*/  @!P4 STG.E.U8 desc[UR20][R10.64], R29 ;  /* 0x0000001d0a00c986 */ /* 0x0003e2000c101114 */
[----:B------:R-:W-:Y:S05]  /*3d50*/  @P2 BRA `(.L_x_36) ;  /* 0x0000000000042947 */ /* 0x000fea0003800000 */
[----:B------:R2:W5:Y:S02]  /*3d60*/  LDG.E.U8 R5, desc[UR20][R24.64+0x1] ;  /* 0x0000011418057981 */ /* 0x000564000c1e1100 */
.L_x_36:
[----:B------:R-:W-:Y:S05]  /*3d70*/  BSYNC B1 ;  /* 0x0000000000017941 */ /* 0x000fea0003800000 */
.L_x_35:
[----:B-----5:R-:W-:Y:S01]  /*3d80*/  LOP3.LUT R5, R5, 0xff, RZ, 0xc0, !PT ;  /* 0x000000ff05057812 */ /* 0x020fe200078ec0ff */
[----:B------:R-:W-:Y:S01]  /*3d90*/  BSSY B1, `(.L_x_37) ;  /* 0x0000013000017945 */ /* 0x000fe20003800000 */
[----:B------:R-:W-:Y:S02]  /*3da0*/  IADD3 R31, P1, R6, 0x8, RZ ;  /* 0x00000008061f7810 */ /* 0x000fe40007f3e0ff */
[----:B------:R-:W-:-:S03]  /*3db0*/  F2FP.F16.E4M3.UNPACK_B R5, R5 ;  /* 0x00000005ff05723e */ /* 0x000fc600020006ff */
[----:B------:R-:W-:Y:S01]  /*3dc0*/  IMAD.X R28, RZ, RZ, R7, P1 ;  /* 0x000000ffff1c7224 */ /* 0x000fe200008e0607 */
[----:B------:R-:W-:Y:S01]  /*3dd0*/  ISETP.GE.AND P1, PT, R30, 0x9, PT ;  /* 0x000000091e00780c */ /* 0x000fe20003f26270 */
[----:B------:R-:W-:Y:S02]  /*3de0*/  HADD2.F32 R5, -RZ, R5.H0_H0 ;  /* 0x20000005ff057230 */ /* 0x000fe40000004100 */
[----:B------:R-:W-:Y:S01]  /*3df0*/  IMAD R32, R28, UR6, RZ ;  /* 0x000000061c207c24 */ /* 0x000fe2000f8e02ff */
[----:B------:R-:W-:Y:S01]  /*3e00*/  ISETP.LT.OR P5, PT, R27, 0x1, !P1 ;  /* 0x000000011b00780c */ /* 0x000fe20004fa1670 */
[----:B-1----:R-:W-:-:S04]  /*3e10*/  IMAD.WIDE.U32 R28, R31, UR6, R8 ;  /* 0x000000061f1c7c25 */ /* 0x002fc8000f8e0008 */
[----:B------:R-:W-:Y:S01]  /*3e20*/  FMUL R5, R5, R208 ;  /* 0x000000d005057220 */ /* 0x000fe20000400000 */
[----:B------:R-:W-:-:S03]  /*3e30*/  IMAD R31, R31, UR7, R32 ;  /* 0x000000071f1f7c24 */ /* 0x000fc6000f8e0220 */
[----:B------:R-:W-:Y:S01]  /*3e40*/  FFMA R5, R210, R209, R5 ;  /* 0x000000d1d2057223 */ /* 0x000fe20000000005 */
[----:B------:R-:W-:-:S04]  /*3e50*/  IADD3 R28, P4, R28, UR10, RZ ;  /* 0x0000000a1c1c7c10 */ /* 0x000fc8000ff9e0ff */
[----:B------:R-:W-:Y:S02]  /*3e60*/  F2FP.SATFINITE.E4M3.F32.PACK_AB_MERGE_C R33, RZ, R5, RZ ;  /* 0x00000005ff21723e */ /* 0x000fe400048070ff */
[----:B------:R-:W-:Y:S02]  /*3e70*/  IADD3.X R29, R29, UR11, R31, P4, !PT ;  /* 0x0000000b1d1d7c10 */ /* 0x000fe4000a7fe41f */
[----:B------:R-:W-:Y:S01]  /*3e80*/  PRMT R5, RZ, 0x7610, R5 ;  /* 0x00007610ff057816 */ /* 0x000fe20000000005 */
[----:B------:R1:W-:Y:S01]  /*3e90*/  @!P2 STG.E.U8 desc[UR20][R10.64+0x1], R33 ;  /* 0x000001210a00a986 */ /* 0x0003e2000c101114 */
[----:B------:R-:W-:Y:S05]  /*3ea0*/  @P5 BRA `(.L_x_38) ;  /* 0x0000000000045947 */ /* 0x000fea0003800000 */
[----:B------:R3:W5:Y:S02]  /*3eb0*/  LDG.E.U8 R5, desc[UR20][R28.64] ;  /* 0x000000141c057981 */ /* 0x000764000c1e1100 */
.L_x_38:
[----:B------:R-:W-:Y:S05]  /*3ec0*/  BSYNC B1 ;  /* 0x0000000000017941 */ /* 0x000fea0003800000 */
.L_x_37:
[----:B-----5:R-:W-:Y:S01]  /*3ed0*/  LOP3.LUT R5, R5, 0xff, RZ, 0xc0, !PT ;  /* 0x000000ff05057812 */ /* 0x020fe200078ec0ff */
[----:B------:R-:W-:Y:S01]  /*3ee0*/  BSSY B1, `(.L_x_39) ;  /* 0x000000b000017945 */ /* 0x000fe20003800000 */
[----:B------:R-:W-:Y:S02]  /*3ef0*/  ISETP.LT.OR P2, PT, R27, 0x2, !P1 ;  /* 0x000000021b00780c */ /* 0x000fe40004f41670 */
[----:B------:R-:W-:-:S05]  /*3f00*/  F2FP.F16.E4M3.UNPACK_B R5, R5 ;  /* 0x00000005ff05723e */ /* 0x000fca00020006ff */
[----:B------:R-:W-:-:S05]  /*3f10*/  HADD2.F32 R5, -RZ, R5.H0_H0 ;  /* 0x20000005ff057230 */ /* 0x000fca0000004100 */
[----:B------:R-:W-:Y:S01]  /*3f20*/  FMUL R32, R5, R208 ;  /* 0x000000d005207220 */ /* 0x000fe20000400000 */
[----:B------:R-:W-:-:S03]  /*3f30*/  PRMT R5, RZ, 0x7610, R5 ;  /* 0x00007610ff057816 */ /* 0x000fc60000000005 */
[----:B------:R-:W-:-:S05]  /*3f40*/  FFMA R32, R19, R209, R32 ;  /* 0x000000d113207223 */ /* 0x000fca0000000020 */
[----:B------:R-:W-:-:S05]  /*3f50*/  F2FP.SATFINITE.E4M3.F32.PACK_AB_MERGE_C R19, RZ, R32, RZ ;  /* 0x00000020ff13723e */ /* 0x000fca00048070ff */
[----:B------:R4:W-:Y:S01]  /*3f60*/  @!P5 STG.E.U8 desc[UR20][R12.64], R19 ;  /* 0x000000130c00d986 */ /* 0x0009e2000c101114 */
[----:B------:R-:W-:Y:S05]  /*3f70*/  @P2 BRA `(.L_x_40) ;  /* 0x0000000000042947 */ /* 0x000fea0003800000 */
[----:B------:R0:W5:Y:S02]  /*3f80*/  LDG.E.U8 R5, desc[UR20][R28.64+0x1] ;  /* 0x000001141c057981 */ /* 0x000164000c1e1100 */
.L_x_40:
[----:B------:R-:W-:Y:S05]  /*3f90*/  BSYNC B1 ;  /* 0x0000000000017941 */ /* 0x000fea0003800000 */
.L_x_39:
[----:B-----5:R-:W-:Y:S01]  /*3fa0*/  LOP3.LUT R5, R5, 0xff, RZ, 0xc0, !PT ;  /* 0x000000ff05057812 */ /* 0x020fe200078ec0ff */
[----:B------:R-:W-:Y:S01]  /*3fb0*/  BSSY B1, `(.L_x_41) ;  /* 0x000000b000017945 */ /* 0x000fe20003800000 */
[----:B------:R-:W-:Y:S02]  /*3fc0*/  ISETP.LT.OR P4, PT, R27, 0x9, !P0 ;  /* 0x000000091b00780c */ /* 0x000fe40004781670 */
[----:B------:R-:W-:-:S05]  /*3fd0*/  F2FP.F16.E4M3.UNPACK_B R5, R5 ;  /* 0x00000005ff05723e */ /* 0x000fca00020006ff */
[----:B------:R-:W-:-:S05]  /*3fe0*/  HADD2.F32 R5, -RZ, R5.H0_H0 ;  /* 0x20000005ff057230 */ /* 0x000fca0000004100 */
[----:B------:R-:W-:-:S04]  /*3ff0*/  FMUL R5, R5, R208 ;  /* 0x000000d005057220 */ /* 0x000fc80000400000 */
[----:B------:R-:W-:-:S05]  /*4000*/  FFMA R5, R18, R209, R5 ;  /* 0x000000d112057223 */ /* 0x000fca0000000005 */
[----:B----4-:R-:W-:Y:S02]  /*4010*/  F2FP.SATFINITE.E4M3.F32.PACK_AB_MERGE_C R19, RZ, R5, RZ ;  /* 0x00000005ff13723e */ /* 0x010fe400048070ff */
[----:B------:R-:W-:-:S03]  /*4020*/  PRMT R5, RZ, 0x7610, R5 ;  /* 0x00007610ff057816 */ /* 0x000fc60000000005 */
[----:B------:R4:W-:Y:S01]  /*4030*/  @!P2 STG.E.U8 desc[UR20][R12.64+0x1], R19 ;  /* 0x000001130c00a986 */ /* 0x0009e2000c101114 */
[----:B------:R-:W-:Y:S05]  /*4040*/  @P4 BRA `(.L_x_42) ;  /* 0x0000000000044947 */ /* 0x000fea0003800000 */
[----:B------:R0:W5:Y:S02]  /*4050*/  LDG.E.U8 R5, desc[UR20][R24.64+0x8] ;  /* 0x0000081418057981 */ /* 0x000164000c1e1100 */
.L_x_42:
[----:B------:R-:W-:Y:S05]  /*4060*/  BSYNC B1 ;  /* 0x0000000000017941 */ /* 0x000fea0003800000 */
.L_x_41:
        /* <DEDUP_REMOVED lines=8> */
[----:B----4-:R-:W-:-:S05]  /*40f0*/  F2FP.SATFINITE.E4M3.F32.PACK_AB_MERGE_C R19, RZ, R18, RZ ;  /* 0x00000012ff13723e */ /* 0x010fca00048070ff */
[----:B------:R4:W-:Y:S01]  /*4100*/  @!P4 STG.E.U8 desc[UR20][R10.64+0x8], R19 ;  /* 0x000008130a00c986 */ /* 0x0009e2000c101114 */
[----:B------:R-:W-:Y:S05]  /*4110*/  @P2 BRA `(.L_x_44) ;  /* 0x0000000000042947 */ /* 0x000fea0003800000 */
[----:B------:R0:W5:Y:S02]  /*4120*/  LDG.E.U8 R5, desc[UR20][R24.64+0x9] ;  /* 0x0000091418057981 */ /* 0x000164000c1e1100 */
.L_x_44:
[----:B------:R-:W-:Y:S05]  /*4130*/  BSYNC B1 ;  /* 0x0000000000017941 */ /* 0x000fea0003800000 */
.L_x_43:
        /* <DEDUP_REMOVED lines=12> */
.L_x_46:
[----:B------:R-:W-:Y:S05]  /*4200*/  BSYNC B1 ;  /* 0x0000000000017941 */ /* 0x000fea0003800000 */
.L_x_45:
        /* <DEDUP_REMOVED lines=12> */
.L_x_48:
[----:B------:R-:W-:Y:S05]  /*42d0*/  BSYNC B1 ;  /* 0x0000000000017941 */ /* 0x000fea0003800000 */
.L_x_47:
        /* <DEDUP_REMOVED lines=12> */
.L_x_50:
[----:B------:R-:W-:Y:S05]  /*43a0*/  BSYNC B1 ;  /* 0x0000000000017941 */ /* 0x000fea0003800000 */
.L_x_49:
        /* <DEDUP_REMOVED lines=12> */
.L_x_52:
[----:B------:R-:W-:Y:S05]  /*4470*/  BSYNC B1 ;  /* 0x0000000000017941 */ /* 0x000fea0003800000 */
.L_x_51:
        /* <DEDUP_REMOVED lines=12> */
.L_x_54:
[----:B------:R-:W-:Y:S05]  /*4540*/  BSYNC B1 ;  /* 0x0000000000017941 */ /* 0x000fea0003800000 */
.L_x_53:
        /* <DEDUP_REMOVED lines=12> */
.L_x_56:
[----:B------:R-:W-:Y:S05]  /*4610*/  BSYNC B1 ;  /* 0x0000000000017941 */ /* 0x000fea0003800000 */
.L_x_55:
        /* <DEDUP_REMOVED lines=12> */
.L_x_58:
[----:B------:R-:W-:Y:S05]  /*46e0*/  BSYNC B1 ;  /* 0x0000000000017941 */ /* 0x000fea0003800000 */
.L_x_57:
        /* <DEDUP_REMOVED lines=12> */
.L_x_60:
[----:B------:R-:W-:Y:S05]  /*47b0*/  BSYNC B1 ;  /* 0x0000000000017941 */ /* 0x000fea0003800000 */
.L_x_59:
        /* <DEDUP_REMOVED lines=12> */
.L_x_62:
[----:B------:R-:W-:Y:S05]  /*4880*/  BSYNC B1 ;  /* 0x0000000000017941 */ /* 0x000fea0003800000 */
.L_x_61:
        /* <DEDUP_REMOVED lines=12> */
.L_x_64:
[----:B------:R-:W-:Y:S05]  /*4950*/  BSYNC B1 ;  /* 0x0000000000017941 */ /* 0x000fea0003800000 */
.L_x_63:
        /* <DEDUP_REMOVED lines=12> */
.L_x_66:
[----:B------:R-:W-:Y:S05]  /*4a20*/  BSYNC B1 ;  /* 0x0000000000017941 */ /* 0x000fea0003800000 */
.L_x_65:
        /* <DEDUP_REMOVED lines=12> */
.L_x_68:
[----:B------:R-:W-:Y:S05]  /*4af0*/  BSYNC B1 ;  /* 0x0000000000017941 */ /* 0x000fea0003800000 */
.L_x_67:
        /* <DEDUP_REMOVED lines=12> */
.L_x_70:
[----:B------:R-:W-:Y:S05]  /*4bc0*/  BSYNC B1 ;  /* 0x0000000000017941 */ /* 0x000fea0003800000 */
.L_x_69:
        /* <DEDUP_REMOVED lines=12> */
.L_x_72:
[----:B------:R-:W-:Y:S05]  /*4c90*/  BSYNC B1 ;  /* 0x0000000000017941 */ /* 0x000fea0003800000 */
.L_x_71:
        /* <DEDUP_REMOVED lines=12> */
.L_x_74:
[----:B------:R-:W-:Y:S05]  /*4d60*/  BSYNC B1 ;  /* 0x0000000000017941 */ /* 0x000fea0003800000 */
.L_x_73:
        /* <DEDUP_REMOVED lines=12> */
.L_x_76:
[----:B------:R-:W-:Y:S05]  /*4e30*/  BSYNC B1 ;  /* 0x0000000000017941 */ /* 0x000fea0003800000 */
.L_x_75:
        /* <DEDUP_REMOVED lines=12> */
.L_x_78:
[----:B------:R-:W-:Y:S05]  /*4f00*/  BSYNC B1 ;  /* 0x0000000000017941 */ /* 0x000fea0003800000 */
.L_x_77:
        /* <DEDUP_REMOVED lines=12> */
.L_x_80:
[----:B------:R-:W-:Y:S05]  /*4fd0*/  BSYNC B1 ;  /* 0x0000000000017941 */ /* 0x000fea0003800000 */
.L_x_79:
        /* <DEDUP_REMOVED lines=12> */
.L_x_82:
[----:B------:R-:W-:Y:S05]  /*50a0*/  BSYNC B1 ;  /* 0x0000000000017941 */ /* 0x000fea0003800000 */
.L_x_81:
        /* <DEDUP_REMOVED lines=12> */
.L_x_84:
[----:B------:R-:W-:Y:S05]  /*5170*/  BSYNC B1 ;  /* 0x0000000000017941 */ /* 0x000fea0003800000 */
.L_x_83:
        /* <DEDUP_REMOVED lines=12> */
.L_x_86:
[----:B------:R-:W-:Y:S05]  /*5240*/  BSYNC B1 ;  /* 0x0000000000017941 */ /* 0x000fea0003800000 */
.L_x_85:
        /* <DEDUP_REMOVED lines=12> */
.L_x_88:
[----:B------:R-:W-:Y:S05]  /*5310*/  BSYNC B1 ;  /* 0x0000000000017941 */ /* 0x000fea0003800000 */
.L_x_87:
        /* <DEDUP_REMOVED lines=12> */
.L_x_90:
[----:B------:R-:W-:Y:S05]  /*53e0*/  BSYNC B1 ;  /* 0x0000000000017941 */ /* 0x000fea0003800000 */
.L_x_89:
        /* <DEDUP_REMOVED lines=12> */
.L_x_92:
[----:B------:R-:W-:Y:S05]  /*54b0*/  BSYNC B1 ;  /* 0x0000000000017941 */ /* 0x000fea0003800000 */
.L_x_91:
        /* <DEDUP_REMOVED lines=12> */
.L_x_94:
[----:B------:R-:W-:Y:S05]  /*5580*/  BSYNC B1 ;  /* 0x0000000000017941 */ /* 0x000fea0003800000 */
.L_x_93:
        /* <DEDUP_REMOVED lines=12> */
.L_x_96:
[----:B------:R-:W-:Y:S05]  /*5650*/  BSYNC B1 ;  /* 0x0000000000017941 */ /* 0x000fea0003800000 */
.L_x_95:
        /* <DEDUP_REMOVED lines=12> */
.L_x_98:
[----:B------:R-:W-:Y:S05]  /*5720*/  BSYNC B1 ;  /* 0x0000000000017941 */ /* 0x000fea0003800000 */
.L_x_97:
        /* <DEDUP_REMOVED lines=12> */
.L_x_100:
[----:B------:R-:W-:Y:S05]  /*57f0*/  BSYNC B1 ;  /* 0x0000000000017941 */ /* 0x000fea0003800000 */
.L_x_99:
        /* <DEDUP_REMOVED lines=12> */
.L_x_102:
[----:B------:R-:W-:Y:S05]  /*58c0*/  BSYNC B1 ;  /* 0x0000000000017941 */ /* 0x000fea0003800000 */
.L_x_101:
        /* <DEDUP_REMOVED lines=12> */
.L_x_104:
[----:B------:R-:W-:Y:S05]  /*5990*/  BSYNC B1 ;  /* 0x0000000000017941 */ /* 0x000fea0003800000 */
.L_x_103:
        /* <DEDUP_REMOVED lines=12> */
.L_x_106:
[----:B------:R-:W-:Y:S05]  /*5a60*/  BSYNC B1 ;  /* 0x0000000000017941 */ /* 0x000fea0003800000 */
.L_x_105:
        /* <DEDUP_REMOVED lines=12> */
.L_x_108:
[----:B------:R-:W-:Y:S05]  /*5b30*/  BSYNC B1 ;  /* 0x0000000000017941 */ /* 0x000fea0003800000 */
.L_x_107:
        /* <DEDUP_REMOVED lines=12> */
.L_x_110:
[----:B------:R-:W-:Y:S05]  /*5c00*/  BSYNC B1 ;  /* 0x0000000000017941 */ /* 0x000fea0003800000 */
.L_x_109:
        /* <DEDUP_REMOVED lines=12> */
.L_x_112:
[----:B------:R-:W-:Y:S05]  /*5cd0*/  BSYNC B1 ;  /* 0x0000000000017941 */ /* 0x000fea0003800000 */
.L_x_111:
        /* <DEDUP_REMOVED lines=12> */
.L_x_114:
[----:B------:R-:W-:Y:S05]  /*5da0*/  BSYNC B1 ;  /* 0x0000000000017941 */ /* 0x000fea0003800000 */
.L_x_113:
        /* <DEDUP_REMOVED lines=12> */
.L_x_116:
[----:B------:R-:W-:Y:S05]  /*5e70*/  BSYNC B1 ;  /* 0x0000000000017941 */ /* 0x000fea0003800000 */
.L_x_115:
        /* <DEDUP_REMOVED lines=12> */
.L_x_118:
[----:B------:R-:W-:Y:S05]  /*5f40*/  BSYNC B1 ;  /* 0x0000000000017941 */ /* 0x000fea0003800000 */
.L_x_117:
        /* <DEDUP_REMOVED lines=12> */
.L_x_120:
[----:B------:R-:W-:Y:S05]  /*6010*/  BSYNC B1 ;  /* 0x0000000000017941 */ /* 0x000fea0003800000 */
.L_x_119:
        /* <DEDUP_REMOVED lines=12> */
.L_x_122:
[----:B------:R-:W-:Y:S05]  /*60e0*/  BSYNC B1 ;  /* 0x0000000000017941 */ /* 0x000fea0003800000 */
.L_x_121:
        /* <DEDUP_REMOVED lines=12> */
.L_x_124:
[----:B------:R-:W-:Y:S05]  /*61b0*/  BSYNC B1 ;  /* 0x0000000000017941 */ /* 0x000fea0003800000 */
.L_x_123:
        /* <DEDUP_REMOVED lines=12> */
.L_x_126:
[----:B------:R-:W-:Y:S05]  /*6280*/  BSYNC B1 ;  /* 0x0000000000017941 */ /* 0x000fea0003800000 */
.L_x_125:
[----:B-----5:R-:W-:Y:S01]  /*6290*/  LOP3.LUT R5, R5, 0xff, RZ, 0xc0, !PT ;  /* 0x000000ff05057812 */ /* 0x020fe200078ec0ff */
[----:B------:R-:W-:Y:S01]  /*62a0*/  BSSY B1, `(.L_x_127) ;  /* 0x000000b000017945 */ /* 0x000fe20003800000 */
[----:B------:R-:W-:Y:S02]  /*62b0*/  ISETP.LT.OR P1, PT, R27, 0x5a, !P1 ;  /* 0x0000005a1b00780c */ /* 0x000fe40004f21670 */
[----:B------:R-:W-:-:S05]  /*62c0*/  F2FP.F16.E4M3.UNPACK_B R5, R5 ;  /* 0x00000005ff05723e */ /* 0x000fca00020006ff */
[----:B------:R-:W-:-:S05]  /*62d0*/  HADD2.F32 R5, -RZ, R5.H0_H0 ;  /* 0x20000005ff057230 */ /* 0x000fca0000004100 */
[----:B-1--4-:R-:W-:Y:S01]  /*62e0*/  FMUL R10, R5, R208 ;  /* 0x000000d0050a7220 */ /* 0x012fe20000400000 */
[----:B------:R-:W-:-:S03]  /*62f0*/  PRMT R5, RZ, 0x7610, R5 ;  /* 0x00007610ff057816 */ /* 0x000fc60000000005 */
[----:B------:R-:W-:-:S05]  /*6300*/  FFMA R10, R159, R209, R10 ;  /* 0x000000d19f0a7223 */ /* 0x000fca000000000a */
[----:B------:R-:W-:-:S05]  /*6310*/  F2FP.SATFINITE.E4M3.F32.PACK_AB_MERGE_C R11, RZ, R10, RZ ;  /* 0x0000000aff0b723e */ /* 0x000fca00048070ff */
[----:B------:R1:W-:Y:S01]  /*6320*/  @!P2 STG.E.U8 desc[UR20][R12.64+0x58], R11 ;  /* 0x0000580b0c00a986 */ /* 0x0003e2000c101114 */
[----:B------:R-:W-:Y:S05]  /*6330*/  @P1 BRA `(.L_x_128) ;  /* 0x0000000000041947 */ /* 0x000fea0003800000 */
[----:B------:R4:W5:Y:S02]  /*6340*/  LDG.E.U8 R5, desc[UR20][R28.64+0x59] ;  /* 0x000059141c057981 */ /* 0x000964000c1e1100 */
.L_x_128:
[----:B------:R-:W-:Y:S05]  /*6350*/  BSYNC B1 ;  /* 0x0000000000017941 */ /* 0x000fea0003800000 */
.L_x_127:
        /* <DEDUP_REMOVED lines=20> */
.L_x_130:
[----:B------:R-:W-:Y:S05]  /*64a0*/  BSYNC B1 ;  /* 0x0000000000017941 */ /* 0x000fea0003800000 */
.L_x_129:
[----:B-----5:R-:W-:Y:S01]  /*64b0*/  LOP3.LUT R5, R5, 0xff, RZ, 0xc0, !PT ;  /* 0x000000ff05057812 */ /* 0x020fe200078ec0ff */
[----:B------:R-:W-:Y:S01]  /*64c0*/  BSSY B1, `(.L_x_131) ;  /* 0x000000b000017945 */ /* 0x000fe20003800000 */
[----:B------:R-:W-:Y:S02]  /*64d0*/  ISETP.LT.OR P2, PT, R27, 0x2, !P0 ;  /* 0x000000021b00780c */ /* 0x000fe40004741670 */
[----:B------:R-:W-:-:S05]  /*64e0*/  F2FP.F16.E4M3.UNPACK_B R5, R5 ;  /* 0x00000005ff05723e */ /* 0x000fca00020006ff */
[----:B------:R-:W-:-:S05]  /*64f0*/  HADD2.F32 R5, -RZ, R5.H0_H0 ;  /* 0x20000005ff057230 */ /* 0x000fca0000004100 */
[----:B-1----:R-:W-:Y:S01]  /*6500*/  FMUL R12, R5, R208 ;  /* 0x000000d0050c7220 */ /* 0x002fe20000400000 */
[----:B------:R-:W-:-:S03]  /*6510*/  PRMT R5, RZ, 0x7610, R5 ;  /* 0x00007610ff057816 */ /* 0x000fc60000000005 */
[----:B------:R-:W-:-:S05]  /*6520*/  FFMA R12, R161, R209, R12 ;  /* 0x000000d1a10c7223 */ /* 0x000fca000000000c */
[----:B------:R-:W-:-:S05]  /*6530*/  F2FP.SATFINITE.E4M3.F32.PACK_AB_MERGE_C R13, RZ, R12, RZ ;  /* 0x0000000cff0d723e */ /* 0x000fca00048070ff */
[----:B------:R1:W-:Y:S01]  /*6540*/  @!P4 STG.E.U8 desc[UR20][R14.64], R13 ;  /* 0x0000000d0e00c986 */ /* 0x0003e2000c101114 */
[----:B------:R-:W-:Y:S05]  /*6550*/  @P2 BRA `(.L_x_132) ;  /* 0x0000000000042947 */ /* 0x000fea0003800000 */
[----:B------:R0:W5:Y:S02]  /*6560*/  LDG.E.U8 R5, desc[UR20][R10.64+0x1] ;  /* 0x000001140a057981 */ /* 0x000164000c1e1100 */
.L_x_132:
[----:B------:R-:W-:Y:S05]  /*6570*/  BSYNC B1 ;  /* 0x0000000000017941 */ /* 0x000fea0003800000 */
.L_x_131:
[----:B-----5:R-:W-:Y:S01]  /*6580*/  LOP3.LUT R5, R5, 0xff, RZ, 0xc0, !PT ;  /* 0x000000ff05057812 */ /* 0x020fe200078ec0ff */
[----:B------:R-:W-:Y:S01]  /*6590*/  BSSY B1, `(.L_x_133) ;  /* 0x0000013000017945 */ /* 0x000fe20003800000 */
[----:B-1----:R-:W-:Y:S02]  /*65a0*/  IADD3 R13, P1, R6, 0x88, RZ ;  /* 0x00000088060d7810 */ /* 0x002fe40007f3e0ff */
[----:B------:R-:W-:-:S03]  /*65b0*/  F2FP.F16.E4M3.UNPACK_B R5, R5 ;  /* 0x00000005ff05723e */ /* 0x000fc600020006ff */
[----:B------:R-:W-:Y:S01]  /*65c0*/  IMAD.X R6, RZ, RZ, R7, P1 ;  /* 0x000000ffff067224 */ /* 0x000fe200008e0607 */
[----:B------:R-:W-:Y:S01]  /*65d0*/  ISETP.GE.AND P1, PT, R30, 0x89, PT ;  /* 0x000000891e00780c */ /* 0x000fe20003f26270 */
[----:B------:R-:W-:Y:S02]  /*65e0*/  HADD2.F32 R5, -RZ, R5.H0_H0 ;  /* 0x20000005ff057230 */ /* 0x000fe40000004100 */
[----:B------:R-:W-:Y:S01]  /*65f0*/  IMAD R6, R6, UR6, RZ ;  /* 0x0000000606067c24 */ /* 0x000fe2000f8e02ff */
[----:B------:R-:W-:Y:S01]  /*6600*/  ISETP.LT.OR P5, PT, R27, 0x1, !P1 ;  /* 0x000000011b00780c */ /* 0x000fe20004fa1670 */
[----:B------:R-:W-:-:S04]  /*6610*/  IMAD.WIDE.U32 R8, R13, UR6, R8 ;  /* 0x000000060d087c25 */ /* 0x000fc8000f8e0008 */
        /* <DEDUP_REMOVED lines=10> */
.L_x_134:
[----:B------:R-:W-:Y:S05]  /*66c0*/  BSYNC B1 ;  /* 0x0000000000017941 */ /* 0x000fea0003800000 */
.L_x_133:
        /* <DEDUP_REMOVED lines=12> */
.L_x_136:
[----:B------:R-:W-:Y:S05]  /*6790*/  BSYNC B1 ;  /* 0x0000000000017941 */ /* 0x000fea0003800000 */
.L_x_135:
[----:B-----5:R-:W-:Y:S01]  /*67a0*/  LOP3.LUT R5, R5, 0xff, RZ, 0xc0, !PT ;  /* 0x000000ff05057812 */ /* 0x020fe200078ec0ff */
[----:B------:R-:W-:Y:S01]  /*67b0*/  BSSY B1, `(.L_x_137) ;  /* 0x000000b000017945 */ /* 0x000fe20003800000 */
[----:B------:R-:W-:Y:S02]  /*67c0*/  ISETP.LT.OR P4, PT, R27, 0x9, !P0 ;  /* 0x000000091b00780c */ /* 0x000fe40004781670 */
[----:B------:R-:W-:-:S05]  /*67d0*/  F2FP.F16.E4M3.UNPACK_B R5, R5 ;  /* 0x00000005ff05723e */ /* 0x000fca00020006ff */
[----:B------:R-:W-:-:S05]  /*67e0*/  HADD2.F32 R5, -RZ, R5.H0_H0 ;  /* 0x20000005ff057230 */ /* 0x000fca0000004100 */
[----:B------:R-:W-:-:S04]  /*67f0*/  FMUL R5, R5, R208 ;  /* 0x000000d005057220 */ /* 0x000fc80000400000 */
[----:B------:R-:W-:-:S05]  /*6800*/  FFMA R5, R162, R209, R5 ;  /* 0x000000d1a2057223 */ /* 0x000fca0000000005 */
[----:B0-----:R-:W-:Y:S02]  /*6810*/  F2FP.SATFINITE.E4M3.F32.PACK_AB_MERGE_C R9, RZ, R5, RZ ;  /* 0x00000005ff09723e */ /* 0x001fe400048070ff */
[----:B------:R-:W-:-:S03]  /*6820*/  PRMT R5, RZ, 0x7610, R5 ;  /* 0x00007610ff057816 */ /* 0x000fc60000000005 */
[----:B------:R0:W-:Y:S01]  /*6830*/  @!P2 STG.E.U8 desc[UR20][R16.64+0x1], R9 ;  /* 0x000001091000a986 */ /* 0x0001e2000c101114 */
[----:B------:R-:W-:Y:S05]  /*6840*/  @P4 BRA `(.L_x_138) ;  /* 0x0000000000044947 */ /* 0x000fea0003800000 */
[----:B------:R0:W5:Y:S02]  /*6850*/  LDG.E.U8 R5, desc[UR20][R10.64+0x8] ;  /* 0x000008140a057981 */ /* 0x000164000c1e1100 */
.L_x_138:
[----:B------:R-:W-:Y:S05]  /*6860*/  BSYNC B1 ;  /* 0x0000000000017941 */ /* 0x000fea0003800000 */
.L_x_137:
        /* <DEDUP_REMOVED lines=8> */
[----:B0-----:R-:W-:-:S05]  /*68f0*/  F2FP.SATFINITE.E4M3.F32.PACK_AB_MERGE_C R9, RZ, R8, RZ ;  /* 0x00000008ff09723e */ /* 0x001fca00048070ff */
[----:B------:R0:W-:Y:S01]  /*6900*/  @!P4 STG.E.U8 desc[UR20][R14.64+0x8], R9 ;  /* 0x000008090e00c986 */ /* 0x0001e2000c101114 */
[----:B------:R-:W-:Y:S05]  /*6910*/  @P2 BRA `(.L_x_140) ;  /* 0x0000000000042947 */ /* 0x000fea0003800000 */
[----:B------:R0:W5:Y:S02]  /*6920*/  LDG.E.U8 R5, desc[UR20][R10.64+0x9] ;  /* 0x000009140a057981 */ /* 0x000164000c1e1100 */
.L_x_140:
[----:B------:R-:W-:Y:S05]  /*6930*/  BSYNC B1 ;  /* 0x0000000000017941 */ /* 0x000fea0003800000 */
.L_x_139:
        /* <DEDUP_REMOVED lines=12> */
.L_x_142:
[----:B------:R-:W-:Y:S05]  /*6a00*/  BSYNC B1 ;  /* 0x0000000000017941 */ /* 0x000fea0003800000 */
.L_x_141:
        /* <DEDUP_REMOVED lines=12> */
.L_x_144:
[----:B------:R-:W-:Y:S05]  /*6ad0*/  BSYNC B1 ;  /* 0x0000000000017941 */ /* 0x000fea0003800000 */
.L_x_143:
        /* <DEDUP_REMOVED lines=12> */
.L_x_146:
[----:B------:R-:W-:Y:S05]  /*6ba0*/  BSYNC B1 ;  /* 0x0000000000017941 */ /* 0x000fea0003800000 */
.L_x_145:
        /* <DEDUP_REMOVED lines=12> */
.L_x_148:
[----:B------:R-:W-:Y:S05]  /*6c70*/  BSYNC B1 ;  /* 0x0000000000017941 */ /* 0x000fea0003800000 */
.L_x_147:
        /* <DEDUP_REMOVED lines=12> */
.L_x_150:
[----:B------:R-:W-:Y:S05]  /*6d40*/  BSYNC B1 ;  /* 0x0000000000017941 */ /* 0x000fea0003800000 */
.L_x_149:
        /* <DEDUP_REMOVED lines=12> */
.L_x_152:
[----:B------:R-:W-:Y:S05]  /*6e10*/  BSYNC B1 ;  /* 0x0000000000017941 */ /* 0x000fea0003800000 */
.L_x_151:
        /* <DEDUP_REMOVED lines=12> */
.L_x_154:
[----:B------:R-:W-:Y:S05]  /*6ee0*/  BSYNC B1 ;  /* 0x0000000000017941 */ /* 0x000fea0003800000 */
.L_x_153:
        /* <DEDUP_REMOVED lines=12> */
.L_x_156:
[----:B------:R-:W-:Y:S05]  /*6fb0*/  BSYNC B1 ;  /* 0x0000000000017941 */ /* 0x000fea0003800000 */
.L_x_155:
        /* <DEDUP_REMOVED lines=12> */
.L_x_158:
[----:B------:R-:W-:Y:S05]  /*7080*/  BSYNC B1 ;  /* 0x0000000000017941 */ /* 0x000fea0003800000 */
.L_x_157:
        /* <DEDUP_REMOVED lines=12> */
.L_x_160:
[----:B------:R-:W-:Y:S05]  /*7150*/  BSYNC B1 ;  /* 0x0000000000017941 */ /* 0x000fea0003800000 */
.L_x_159:
        /* <DEDUP_REMOVED lines=12> */
.L_x_162:
[----:B------:R-:W-:Y:S05]  /*7220*/  BSYNC B1 ;  /* 0x0000000000017941 */ /* 0x000fea0003800000 */
.L_x_161:
        /* <DEDUP_REMOVED lines=12> */
.L_x_164:
[----:B------:R-:W-:Y:S05]  /*72f0*/  BSYNC B1 ;  /* 0x0000000000017941 */ /* 0x000fea0003800000 */
.L_x_163:
        /* <DEDUP_REMOVED lines=12> */
.L_x_166:
[----:B------:R-:W-:Y:S05]  /*73c0*/  BSYNC B1 ;  /* 0x0000000000017941 */ /* 0x000fea0003800000 */
.L_x_165:
        /* <DEDUP_REMOVED lines=12> */
.L_x_168:
[----:B------:R-:W-:Y:S05]  /*7490*/  BSYNC B1 ;  /* 0x0000000000017941 */ /* 0x000fea0003800000 */
.L_x_167:
        /* <DEDUP_REMOVED lines=12> */
.L_x_170:
[----:B------:R-:W-:Y:S05]  /*7560*/  BSYNC B1 ;  /* 0x0000000000017941 */ /* 0x000fea0003800000 */
.L_x_169:
        /* <DEDUP_REMOVED lines=12> */
.L_x_172:
[----:B------:R-:W-:Y:S05]  /*7630*/  BSYNC B1 ;  /* 0x0000000000017941 */ /* 0x000fea0003800000 */
.L_x_171:
        /* <DEDUP_REMOVED lines=12> */
.L_x_174:
[----:B------:R-:W-:Y:S05]  /*7700*/  BSYNC B1 ;  /* 0x0000000000017941 */ /* 0x000fea0003800000 */
.L_x_173:
        /* <DEDUP_REMOVED lines=12> */
.L_x_176:
[----:B------:R-:W-:Y:S05]  /*77d0*/  BSYNC B1 ;  /* 0x0000000000017941 */ /* 0x000fea0003800000 */
.L_x_175:
        /* <DEDUP_REMOVED lines=12> */
.L_x_178:
[----:B------:R-:W-:Y:S05]  /*78a0*/  BSYNC B1 ;  /* 0x0000000000017941 */ /* 0x000fea0003800000 */
.L_x_177:
        /* <DEDUP_REMOVED lines=12> */
.L_x_180:
[----:B------:R-:W-:Y:S05]  /*7970*/  BSYNC B1 ;  /* 0x0000000000017941 */ /* 0x000fea0003800000 */
.L_x_179:
        /* <DEDUP_REMOVED lines=12> */
.L_x_182:
[----:B------:R-:W-:Y:S05]  /*7a40*/  BSYNC B1 ;  /* 0x0000000000017941 */ /* 0x000fea0003800000 */
.L_x_181:
        /* <DEDUP_REMOVED lines=12> */
.L_x_184:
[----:B------:R-:W-:Y:S05]  /*7b10*/  BSYNC B1 ;  /* 0x0000000000017941 */ /* 0x000fea0003800000 */
.L_x_183:
        /* <DEDUP_REMOVED lines=12> */
.L_x_186:
[----:B------:R-:W-:Y:S05]  /*7be0*/  BSYNC B1 ;  /* 0x0000000000017941 */ /* 0x000fea0003800000 */
.L_x_185:
        /* <DEDUP_REMOVED lines=12> */
.L_x_188:
[----:B------:R-:W-:Y:S05]  /*7cb0*/  BSYNC B1 ;  /* 0x0000000000017941 */ /* 0x000fea0003800000 */
.L_x_187:
        /* <DEDUP_REMOVED lines=12> */
.L_x_190:
[----:B------:R-:W-:Y:S05]  /*7d80*/  BSYNC B1 ;  /* 0x0000000000017941 */ /* 0x000fea0003800000 */
.L_x_189:
        /* <DEDUP_REMOVED lines=12> */
.L_x_192:
[----:B------:R-:W-:Y:S05]  /*7e50*/  BSYNC B1 ;  /* 0x0000000000017941 */ /* 0x000fea0003800000 */
.L_x_191:
        /* <DEDUP_REMOVED lines=12> */
.L_x_194:
[----:B------:R-:W-:Y:S05]  /*7f20*/  BSYNC B1 ;  /* 0x0000000000017941 */ /* 0x000fea0003800000 */
.L_x_193:
        /* <DEDUP_REMOVED lines=12> */
.L_x_196:
[----:B------:R-:W-:Y:S05]  /*7ff0*/  BSYNC B1 ;  /* 0x0000000000017941 */ /* 0x000fea0003800000 */
.L_x_195:
        /* <DEDUP_REMOVED lines=12> */
.L_x_198:
[----:B------:R-:W-:Y:S05]  /*80c0*/  BSYNC B1 ;  /* 0x0000000000017941 */ /* 0x000fea0003800000 */
.L_x_197:
        /* <DEDUP_REMOVED lines=12> */
.L_x_200:
[----:B------:R-:W-:Y:S05]  /*8190*/  BSYNC B1 ;  /* 0x0000000000017941 */ /* 0x000fea0003800000 */
.L_x_199:
        /* <DEDUP_REMOVED lines=12> */
.L_x_202:
[----:B------:R-:W-:Y:S05]  /*8260*/  BSYNC B1 ;  /* 0x0000000000017941 */ /* 0x000fea0003800000 */
.L_x_201:
        /* <DEDUP_REMOVED lines=12> */
.L_x_204:
[----:B------:R-:W-:Y:S05]  /*8330*/  BSYNC B1 ;  /* 0x0000000000017941 */ /* 0x000fea0003800000 */
.L_x_203:
        /* <DEDUP_REMOVED lines=12> */
.L_x_206:
[----:B------:R-:W-:Y:S05]  /*8400*/  BSYNC B1 ;  /* 0x0000000000017941 */ /* 0x000fea0003800000 */
.L_x_205:
        /* <DEDUP_REMOVED lines=12> */
.L_x_208:
[----:B------:R-:W-:Y:S05]  /*84d0*/  BSYNC B1 ;  /* 0x0000000000017941 */ /* 0x000fea0003800000 */
.L_x_207:
        /* <DEDUP_REMOVED lines=12> */
.L_x_210:
[----:B------:R-:W-:Y:S05]  /*85a0*/  BSYNC B1 ;  /* 0x0000000000017941 */ /* 0x000fea0003800000 */
.L_x_209:
        /* <DEDUP_REMOVED lines=12> */
.L_x_212:
[----:B------:R-:W-:Y:S05]  /*8670*/  BSYNC B1 ;  /* 0x0000000000017941 */ /* 0x000fea0003800000 */
.L_x_211:
        /* <DEDUP_REMOVED lines=12> */
.L_x_214:
[----:B------:R-:W-:Y:S05]  /*8740*/  BSYNC B1 ;  /* 0x0000000000017941 */ /* 0x000fea0003800000 */
.L_x_213:
        /* <DEDUP_REMOVED lines=12> */
.L_x_216:
[----:B------:R-:W-:Y:S05]  /*8810*/  BSYNC B1 ;  /* 0x0000000000017941 */ /* 0x000fea0003800000 */
.L_x_215:
        /* <DEDUP_REMOVED lines=12> */
.L_x_218:
[----:B------:R-:W-:Y:S05]  /*88e0*/  BSYNC B1 ;  /* 0x0000000000017941 */ /* 0x000fea0003800000 */
.L_x_217:
        /* <DEDUP_REMOVED lines=12> */
.L_x_220:
[----:B------:R-:W-:Y:S05]  /*89b0*/  BSYNC B1 ;  /* 0x0000000000017941 */ /* 0x000fea0003800000 */
.L_x_219:
        /* <DEDUP_REMOVED lines=12> */
.L_x_222:
[----:B------:R-:W-:Y:S05]  /*8a80*/  BSYNC B1 ;  /* 0x0000000000017941 */ /* 0x000fea0003800000 */
.L_x_221:
        /* <DEDUP_REMOVED lines=12> */
.L_x_224:
[----:B------:R-:W-:Y:S05]  /*8b50*/  BSYNC B1 ;  /* 0x0000000000017941 */ /* 0x000fea0003800000 */
.L_x_223:
[----:B------:R-:W-:Y:S05]  /*8b60*/  @P1 BRA `(.L_x_225) ;  /* 0x0000001800301947 */ /* 0x000fea0003800000 */
[----:B-----5:R-:W-:-:S04]  /*8b70*/  LOP3.LUT R5, R5, 0xff, RZ, 0xc0, !PT ;  /* 0x000000ff05057812 */ /* 0x020fc800078ec0ff */
[----:B------:R-:W-:-:S05]  /*8b80*/  F2FP.F16.E4M3.UNPACK_B R5, R5 ;  /* 0x00000005ff05723e */ /* 0x000fca00020006ff */
[----:B------:R-:W-:-:S05]  /*8b90*/  HADD2.F32 R5, -RZ, R5.H0_H0 ;  /* 0x20000005ff057230 */ /* 0x000fca0000004100 */
[----:B------:R-:W-:-:S04]  /*8ba0*/  FMUL R5, R5, R208 ;  /* 0x000000d005057220 */ /* 0x000fc80000400000 */
[----:B------:R-:W-:-:S05]  /*8bb0*/  FFMA R5, R206, R209, R5 ;  /* 0x000000d1ce057223 */ /* 0x000fca0000000005 */
[----:B------:R-:W-:-:S05]  /*8bc0*/  F2FP.SATFINITE.E4M3.F32.PACK_AB_MERGE_C R5, RZ, R5, RZ ;  /* 0x00000005ff05723e */ /* 0x000fca00048070ff */
[----:B------:R0:W-:Y:S01]  /*8bd0*/  STG.E.U8 desc[UR20][R16.64+0x59], R5 ;  /* 0x0000590510007986 */ /* 0x0001e2000c101114 */
[----:B------:R-:W-:Y:S05]  /*8be0*/  BRA `(.L_x_225) ;  /* 0x0000001800107947 */ /* 0x000fea0003800000 */
.L_x_32:
[C---:B------:R-:W-:Y:S01]  /*8bf0*/  ISETP.GE.AND P1, PT, R30.reuse, 0x1, PT ;  /* 0x000000011e00780c */ /* 0x040fe20003f26270 */
[-C--:B--2---:R-:W-:Y:S01]  /*8c00*/  FMUL R211, R211, R209.reuse ;  /* 0x000000d1d3d37220 */ /* 0x084fe20000400000 */
[----:B------:R-:W-:Y:S01]  /*8c10*/  ISETP.GE.AND P2, PT, R30, 0x9, PT ;  /* 0x000000091e00780c */ /* 0x000fe20003f46270 */
[-C--:B------:R-:W-:Y:S01]  /*8c20*/  FMUL R210, R210, R209.reuse ;  /* 0x000000d1d2d27220 */ /* 0x080fe20000400000 */
[----:B------:R-:W-:Y:S01]  /*8c30*/  ISETP.LT.OR P0, PT, R27, 0x1, !P1 ;  /* 0x000000011b00780c */ /* 0x000fe20004f01670 */
[----:B------:R-:W-:Y:S01]  /*8c40*/  FMUL R18, R18, R209 ;  /* 0x000000d112127220 */ /* 0x000fe20000400000 */
[----:B------:R-:W-:Y:S01]  /*8c50*/  F2FP.SATFINITE.E4M3.F32.PACK_AB_MERGE_C R211, RZ, R211, RZ ;  /* 0x000000d3ffd3723e */ /* 0x000fe200048070ff */
[-C--:B------:R-:W-:Y:S01]  /*8c60*/  FMUL R19, R19, R209.reuse ;  /* 0x000000d113137220 */ /* 0x080fe20000400000 */
[----:B------:R-:W-:Y:S01]  /*8c70*/  ISETP.LT.OR P4, PT, R27, 0x2, !P1 ;  /* 0x000000021b00780c */ /* 0x000fe20004f81670 */
[-C--:B------:R-:W-:Y:S01]  /*8c80*/  FMUL R21, R21, R209.reuse ;  /* 0x000000d115157220 */ /* 0x080fe20000400000 */
[C---:B------:R-:W-:Y:S01]  /*8c90*/  ISETP.LT.OR P6, PT, R27.reuse, 0x1, !P2 ;  /* 0x000000011b00780c */ /* 0x040fe200057c1670 */
[-C--:B------:R-:W-:Y:S01]  /*8ca0*/  FMUL R20, R20, R209.reuse ;  /* 0x000000d114147220 */ /* 0x080fe20000400000 */
[----:B------:R-:W-:Y:S01]  /*8cb0*/  ISETP.LT.OR P5, PT, R27, 0x9, !P1 ;  /* 0x000000091b00780c */ /* 0x000fe20004fa1670 */
[-C--:B------:R-:W-:Y:S01]  /*8cc0*/  FMUL R22, R22, R209.reuse ;  /* 0x000000d116167220 */ /* 0x080fe20000400000 */
[----:B------:R-:W-:Y:S01]  /*8cd0*/  F2FP.SATFINITE.E4M3.F32.PACK_AB_MERGE_C R5, RZ, R210, RZ ;  /* 0x000000d2ff05723e */ /* 0x000fe200048070ff */
[-C--:B------:R-:W-:Y:S01]  /*8ce0*/  FMUL R23, R23, R209.reuse ;  /* 0x000000d117177220 */ /* 0x080fe20000400000 */
[----:B------:R-:W-:Y:S01]  /*8cf0*/  F2FP.SATFINITE.E4M3.F32.PACK_AB_MERGE_C R7, RZ, R18, RZ ;  /* 0x00000012ff07723e */ /* 0x000fe200048070ff */
[----:B------:R-:W-:Y:S01]  /*8d00*/  @!P0 STG.E.U8 desc[UR20][R10.64], R211 ;  /* 0x000000d30a008986 */ /* 0x000fe2000c101114 */
[----:B------:R-:W-:Y:S01]  /*8d10*/  ISETP.LT.OR P0, PT, R27, 0x2, !P2 ;  /* 0x000000021b00780c */ /* 0x000fe20005701670 */
[----:B------:R-:W-:Y:S01]  /*8d20*/  FMUL R121, R121, R209 ;  /* 0x000000d179797220 */ /* 0x000fe20000400000 */
[----:B------:R-:W-:Y:S01]  /*8d30*/  F2FP.SATFINITE.E4M3.F32.PACK_AB_MERGE_C R19, RZ, R19, RZ ;  /* 0x00000013ff13723e */ /* 0x000fe200048070ff */
[----:B------:R0:W-:Y:S01]  /*8d40*/  @!P4 STG.E.U8 desc[UR20][R10.64+0x1], R5 ;  /* 0x000001050a00c986 */ /* 0x0001e2000c101114 */
[C---:B------:R-:W-:Y:S01]  /*8d50*/  ISETP.LT.OR P4, PT, R27.reuse, 0xa, !P1 ;  /* 0x0000000a1b00780c */ /* 0x040fe20004f81670 */
[----:B------:R-:W-:Y:S01]  /*8d60*/  FMUL R120, R120, R209 ;  /* 0x000000d178787220 */ /* 0x000fe20000400000 */
[----:B------:R-:W-:Y:S01]  /*8d70*/  F2FP.SATFINITE.E4M3.F32.PACK_AB_MERGE_C R21, RZ, R21, RZ ;  /* 0x00000015ff15723e */ /* 0x000fe200048070ff */
[----:B------:R-:W-:Y:S01]  /*8d80*/  @!P6 STG.E.U8 desc[UR20][R12.64], R19 ;  /* 0x000000130c00e986 */ /* 0x000fe2000c101114 */
[----:B------:R-:W-:Y:S01]  /*8d90*/  ISETP.LT.OR P6, PT, R27, 0x9, !P2 ;  /* 0x000000091b00780c */ /* 0x000fe200057c1670 */
[-C--:B------:R-:W-:Y:S01]  /*8da0*/  FMUL R122, R122, R209.reuse ;  /* 0x000000d17a7a7220 */ /* 0x080fe20000400000 */
[----:B------:R-:W-:Y:S01]  /*8db0*/  F2FP.SATFINITE.E4M3.F32.PACK_AB_MERGE_C R9, RZ, R22, RZ ;  /* 0x00000016ff09723e */ /* 0x000fe200048070ff */
[----:B------:R-:W-:Y:S01]  /*8dc0*/  FMUL R123, R123, R209 ;  /* 0x000000d17b7b7220 */ /* 0x000fe20000400000 */
[----:B------:R-:W-:Y:S01]  /*8dd0*/  F2FP.SATFINITE.E4M3.F32.PACK_AB_MERGE_C R23, RZ, R23, RZ ;  /* 0x00000017ff17723e */ /* 0x000fe200048070ff */
[----:B------:R1:W-:Y:S01]  /*8de0*/  @!P0 STG.E.U8 desc[UR20][R12.64+0x1], R7 ;  /* 0x000001070c008986 */ /* 0x0003e2000c101114 */
[----:B------:R-:W-:Y:S01]  /*8df0*/  ISETP.LT.OR P0, PT, R27, 0xa, !P2 ;  /* 0x0000000a1b00780c */ /* 0x000fe20005701670 */
[-C--:B------:R-:W-:Y:S01]  /*8e00*/  FMUL R125, R125, R209.reuse ;  /* 0x000000d17d7d7220 */ /* 0x080fe20000400000 */
[----:B0-----:R-:W-:Y:S01]  /*8e10*/  F2FP.SATFINITE.E4M3.F32.PACK_AB_MERGE_C R5, RZ, R20, RZ ;  /* 0x00000014ff05723e */ /* 0x001fe200048070ff */
[----:B------:R-:W-:Y:S01]  /*8e20*/  @!P5 STG.E.U8 desc[UR20][R10.64+0x8], R21 ;  /* 0x000008150a00d986 */ /* 0x000fe2000c101114 */
[C---:B------:R-:W-:Y:S01]  /*8e30*/  ISETP.LT.OR P5, PT, R27.reuse, 0x11, !P1 ;  /* 0x000000111b00780c */ /* 0x040fe20004fa1670 */
        /* <DEDUP_REMOVED lines=9> */
[----:B-1----:R-:W-:Y:S01]  /*8ed0*/  F2FP.SATFINITE.E4M3.F32.PACK_AB_MERGE_C R7, RZ, R120, RZ ;  /* 0x00000078ff07723e */ /* 0x002fe200048070ff */
[----:B------:R1:W-:Y:S01]  /*8ee0*/  @!P0 STG.E.U8 desc[UR20][R12.64+0x9], R9 ;  /* 0x000009090c008986 */ /* 0x0003e2000c101114 */
[----:B------:R-:W-:Y:S01]  /*8ef0*/  ISETP.LT.OR P0, PT, R27, 0x12, !P2 ;  /* 0x000000121b00780c */ /* 0x000fe20005701670 */
[----:B------:R-:W-:Y:S01]  /*8f00*/  FMUL R129, R129, R209 ;  /* 0x000000d181817220 */ /* 0x000fe20000400000 */
[----:B------:R-:W-:Y:S01]  /*8f10*/  F2FP.SATFINITE.E4M3.F32.PACK_AB_MERGE_C R125, RZ, R125, RZ ;  /* 0x0000007dff7d723e */ /* 0x000fe200048070ff */
[----:B------:R-:W-:Y:S01]  /*8f20*/  @!P5 STG.E.U8 desc[UR20][R10.64+0x10], R121 ;  /* 0x000010790a00d986 */ /* 0x000fe2000c101114 */
[C---:B------:R-:W-:Y:S01]  /*8f30*/  ISETP.LT.OR P5, PT, R27.reuse, 0x19, !P1 ;  /* 0x000000191b00780c */ /* 0x040fe20004fa1670 */
[-C--:B------:R-:W-:Y:S01]  /*8f40*/  FMUL R128, R128, R209.reuse ;  /* 0x000000d180807220 */ /* 0x080fe20000400000 */
[----:B0-----:R-:W-:Y:S01]  /*8f50*/  F2FP.SATFINITE.E4M3.F32.PACK_AB_MERGE_C R5, RZ, R122, RZ ;  /* 0x0000007aff05723e */ /* 0x001fe200048070ff */
        /* <DEDUP_REMOVED lines=113> */
[----:B------:R-:W-:Y:S01]  /*9670*/  ISETP.LT.OR P4, PT, R27, 0x52, !P1 ;  /* 0x000000521b00780c */ /* 0x000fe20004f81670 */
[----:B------:R-:W-:Y:S01]  /*9680*/  FMUL R159, R159, R209 ;  /* 0x000000d19f9f7220 */ /* 0x000fe20000400000 */
[----:B------:R-:W-:Y:S01]  /*9690*/  F2FP.SATFINITE.E4M3.F32.PACK_AB_MERGE_C R155, RZ, R155, RZ ;  /* 0x0000009bff9b723e */ /* 0x000fe200048070ff */
[----:B------:R-:W-:Y:S01]  /*96a0*/  @!P6 STG.E.U8 desc[UR20][R12.64+0x48], R151 ;  /* 0x000048970c00e986 */ /* 0x000fe2000c101114 */
[----:B-1----:R-:W-:Y:S01]  /*96b0*/  F2FP.SATFINITE.E4M3.F32.PACK_AB_MERGE_C R5, RZ, R150, RZ ;  /* 0x00000096ff05723e */ /* 0x002fe200048070ff */
[-C--:B------:R-:W-:Y:S01]  /*96c0*/  FMUL R158, R158, R209.reuse ;  /* 0x000000d19e9e7220 */ /* 0x080fe20000400000 */
[----:B------:R-:W-:Y:S01]  /*96d0*/  ISETP.LT.OR P6, PT, R27, 0x51, !P2 ;  /* 0x000000511b00780c */ /* 0x000fe200057c1670 */
[----:B------:R-:W-:Y:S01]  /*96e0*/  FMUL R161, R161, R209 ;  /* 0x000000d1a1a17220 */ /* 0x000fe20000400000 */
[----:B------:R-:W-:Y:S01]  /*96f0*/  F2FP.SATFINITE.E4M3.F32.PACK_AB_MERGE_C R157, RZ, R157, RZ ;  /* 0x0000009dff9d723e */ /* 0x000fe200048070ff */
[----:B------:R1:W-:Y:S01]  /*9700*/  @!P0 STG.E.U8 desc[UR20][R12.64+0x49], R5 ;  /* 0x000049050c008986 */ /* 0x0003e2000c101114 */
[C---:B------:R-:W-:Y:S01]  /*9710*/  ISETP.LT.OR P0, PT, R27.reuse, 0x52, !P2 ;  /* 0x000000521b00780c */ /* 0x040fe20005701670 */
[-C--:B------:R-:W-:Y:S01]  /*9720*/  FMUL R160, R160, R209.reuse ;  /* 0x000000d1a0a07220 */ /* 0x080fe20000400000 */
[----:B0-----:R-:W-:Y:S01]  /*9730*/  F2FP.SATFINITE.E4M3.F32.PACK_AB_MERGE_C R9, RZ, R156, RZ ;  /* 0x0000009cff09723e */ /* 0x001fe200048070ff */
[----:B------:R-:W-:Y:S01]  /*9740*/  @!P5 STG.E.U8 desc[UR20][R10.64+0x50], R153 ;  /* 0x000050990a00d986 */ /* 0x000fe2000c101114 */
[----:B------:R-:W-:Y:S01]  /*9750*/  ISETP.LT.OR P5, PT, R27, 0x59, !P1 ;  /* 0x000000591b00780c */ /* 0x000fe20004fa1670 */
[-C--:B------:R-:W-:Y:S01]  /*9760*/  FMUL R163, R163, R209.reuse ;  /* 0x000000d1a3a37220 */ /* 0x080fe20000400000 */
[C---:B------:R-:W-:Y:S01]  /*9770*/  ISETP.LT.OR P1, PT, R27.reuse, 0x5a, !P1 ;  /* 0x0000005a1b00780c */ /* 0x040fe20004f21670 */
[----:B------:R0:W-:Y:S01]  /*9780*/  @!P4 STG.E.U8 desc[UR20][R10.64+0x51], R7 ;  /* 0x000051070a00c986 */ /* 0x0001e2000c101114 */
[C---:B------:R-:W-:Y:S01]  /*9790*/  ISETP.LT.OR P4, PT, R27.reuse, 0x59, !P2 ;  /* 0x000000591b00780c */ /* 0x040fe20005781670 */
[-C--:B------:R-:W-:Y:S01]  /*97a0*/  FMUL R162, R162, R209.reuse ;  /* 0x000000d1a2a27220 */ /* 0x080fe20000400000 */
[----:B------:R-:W-:Y:S01]  /*97b0*/  ISETP.LT.OR P2, PT, R27, 0x5a, !P2 ;  /* 0x0000005a1b00780c */ /* 0x000fe20005741670 */
[----:B------:R-:W-:Y:S01]  /*97c0*/  @!P6 STG.E.U8 desc[UR20][R12.64+0x50], R155 ;  /* 0x0000509b0c00e986 */ /* 0x000fe2000c101114 */
[----:B-1----:R-:W-:Y:S01]  /*97d0*/  F2FP.SATFINITE.E4M3.F32.PACK_AB_MERGE_C R5, RZ, R154, RZ ;  /* 0x0000009aff05723e */ /* 0x002fe200048070ff */
[----:B------:R-:W-:Y:S01]  /*97e0*/  FMUL R164, R164, R209 ;  /* 0x000000d1a4a47220 */ /* 0x000fe20000400000 */
[----:B------:R-:W-:Y:S01]  /*97f0*/  F2FP.SATFINITE.E4M3.F32.PACK_AB_MERGE_C R159, RZ, R159, RZ ;  /* 0x0000009fff9f723e */ /* 0x000fe200048070ff */
[----:B------:R-:W-:Y:S01]  /*9800*/  FMUL R165, R165, R209 ;  /* 0x000000d1a5a57220 */ /* 0x000fe20000400000 */
[----:B------:R-:W-:Y:S01]  /*9810*/  F2FP.SATFINITE.E4M3.F32.PACK_AB_MERGE_C R161, RZ, R161, RZ ;  /* 0x000000a1ffa1723e */ /* 0x000fe200048070ff */
[----:B------:R1:W-:Y:S01]  /*9820*/  @!P0 STG.E.U8 desc[UR20][R12.64+0x51], R5 ;  /* 0x000051050c008986 */ /* 0x0003e2000c101114 */
[----:B------:R-:W-:Y:S01]  /*9830*/  ISETP.GE.AND P0, PT, R30, 0x81, PT ;  /* 0x000000811e00780c */ /* 0x000fe20003f06270 */
[-C--:B------:R-:W-:Y:S01]  /*9840*/  FMUL R167, R167, R209.reuse ;  /* 0x000000d1a7a77220 */ /* 0x080fe20000400000 */
[----:B0-----:R-:W-:Y:S01]  /*9850*/  F2FP.SATFINITE.E4M3.F32.PACK_AB_MERGE_C R7, RZ, R160, RZ ;  /* 0x000000a0ff07723e */ /* 0x001fe200048070ff */
[----:B------:R-:W-:Y:S01]  /*9860*/  @!P5 STG.E.U8 desc[UR20][R10.64+0x58], R157 ;  /* 0x0000589d0a00d986 */ /* 0x000fe2000c101114 */
[C---:B------:R-:W-:Y:S01]  /*9870*/  ISETP.LT.OR P6, PT, R27.reuse, 0x1, !P0 ;  /* 0x000000011b00780c */ /* 0x040fe200047c1670 */
[-C--:B------:R-:W-:Y:S01]  /*9880*/  FMUL R166, R166, R209.reuse ;  /* 0x000000d1a6a67220 */ /* 0x080fe20000400000 */
[----:B------:R-:W-:Y:S01]  /*9890*/  ISETP.LT.OR P5, PT, R27, 0x2, !P0 ;  /* 0x000000021b00780c */ /* 0x000fe200047a1670 */
[----:B------:R-:W-:Y:S01]  /*98a0*/  @!P1 STG.E.U8 desc[UR20][R10.64+0x59], R9 ;  /* 0x000059090a009986 */ /* 0x000fe2000c101114 */
[----:B------:R-:W-:Y:S01]  /*98b0*/  ISETP.GE.AND P1, PT, R30, 0x89, PT ;  /* 0x000000891e00780c */ /* 0x000fe20003f26270 */
        /* <DEDUP_REMOVED lines=13> */
[C---:B------:R-:W-:Y:S01]  /*9990*/  ISETP.LT.OR P6, PT, R27.reuse, 0x2, !P1 ;  /* 0x000000021b00780c */ /* 0x040fe20004fc1670 */
[----:B------:R-:W-:Y:S01]  /*99a0*/  FMUL R172, R172, R209 ;  /* 0x000000d1acac7220 */ /* 0x000fe20000400000 */
[----:B------:R-:W-:Y:S01]  /*99b0*/  F2FP.SATFINITE.E4M3.F32.PACK_AB_MERGE_C R169, RZ, R169, RZ ;  /* 0x000000a9ffa9723e */ /* 0x000fe200048070ff */
[----:B------:R1:W-:Y:S01]  /*99c0*/  @!P5 STG.E.U8 desc[UR20][R14.64+0x1], R7 ;  /* 0x000001070e00d986 */ /* 0x0003e2000c101114 */
[----:B------:R-:W-:Y:S01]  /*99d0*/  ISETP.LT.OR P5, PT, R27, 0x9, !P0 ;  /* 0x000000091b00780c */ /* 0x000fe200047a1670 */
[----:B------:R-:W-:Y:S01]  /*99e0*/  FMUL R173, R173, R209 ;  /* 0x000000d1adad7220 */ /* 0x000fe20000400000 */
[----:B------:R-:W-:Y:S01]  /*99f0*/  F2FP.SATFINITE.E4M3.F32.PACK_AB_MERGE_C R171, RZ, R171, RZ ;  /* 0x000000abffab723e */ /* 0x000fe200048070ff */
[----:B------:R-:W-:Y:S01]  /*9a00*/  @!P4 STG.E.U8 desc[UR20][R16.64], R163 ;  /* 0x000000a31000c986 */ /* 0x000fe2000c101114 */
[----:B0-----:R-:W-:Y:S01]  /*9a10*/  F2FP.SATFINITE.E4M3.F32.PACK_AB_MERGE_C R5, RZ, R162, RZ ;  /* 0x000000a2ff05723e */ /* 0x001fe200048070ff */
[-C--:B------:R-:W-:Y:S01]  /*9a20*/  FMUL R175, R175, R209.reuse ;  /* 0x000000d1afaf7220 */ /* 0x080fe20000400000 */
[C---:B------:R-:W-:Y:S01]  /*9a30*/  ISETP.LT.OR P4, PT, R27.reuse, 0x9, !P1 ;  /* 0x000000091b00780c */ /* 0x040fe20004f81670 */
[----:B------:R-:W-:Y:S01]  /*9a40*/  FMUL R174, R174, R209 ;  /* 0x000000d1aeae7220 */ /* 0x000fe20000400000 */
[----:B------:R-:W-:Y:S01]  /*9a50*/  F2FP.SATFINITE.E4M3.F32.PACK_AB_MERGE_C R173, RZ, R173, RZ ;  /* 0x000000adffad723e */ /* 0x000fe200048070ff */
[----:B------:R0:W-:Y:S01]  /*9a60*/  @!P6 STG.E.U8 desc[UR20][R16.64+0x1], R5 ;  /* 0x000001051000e986 */ /* 0x0001e2000c101114 */
[C---:B------:R-:W-:Y:S01]  /*9a70*/  ISETP.LT.OR P6, PT, R27.reuse, 0xa, !P1 ;  /* 0x0000000a1b00780c */ /* 0x040fe20004fc1670 */
[-C--:B------:R-:W-:Y:S01]  /*9a80*/  FMUL R176, R176, R209.reuse ;  /* 0x000000d1b0b07220 */ /* 0x080fe20000400000 */
[----:B-1----:R-:W-:Y:S01]  /*9a90*/  F2FP.SATFINITE.E4M3.F32.PACK_AB_MERGE_C R7, RZ, R164, RZ ;  /* 0x000000a4ff07723e */ /* 0x002fe200048070ff */
[----:B------:R-:W-:Y:S01]  /*9aa0*/  @!P5 STG.E.U8 desc[UR20][R14.64+0x8], R165 ;  /* 0x000008a50e00d986 */ /* 0x000fe2000c101114 */
[----:B------:R-:W-:Y:S01]  /*9ab0*/  ISETP.LT.OR P5, PT, R27, 0x11, !P0 ;  /* 0x000000111b00780c */ /* 0x000fe200047a1670 */
        /* <DEDUP_REMOVED lines=9> */
[----:B------:R-:W-:Y:S01]  /*9b50*/  ISETP.LT.OR P4, PT, R27, 0x11, !P1 ;  /* 0x000000111b00780c */ /* 0x000fe20004f81670 */
[-C--:B------:R-:W-:Y:S01]  /*9b60*/  FMUL R180, R180, R209.reuse ;  /* 0x000000d1b4b47220 */ /* 0x080fe20000400000 */
[-C--:B------:R-:W-:Y:S01]  /*9b70*/  FMUL R181, R181, R209.reuse ;  /* 0x000000d1b5b57220 */ /* 0x080fe20000400000 */
[----:B------:R0:W-:Y:S01]  /*9b80*/  @!P6 STG.E.U8 desc[UR20][R16.64+0x9], R5 ;  /* 0x000009051000e986 */ /* 0x0001e2000c101114 */
[----:B------:R-:W-:Y:S01]  /*9b90*/  ISETP.LT.OR P6, PT, R27, 0x12, !P1 ;  /* 0x000000121b00780c */ /* 0x000fe20004fc1670 */
[-C--:B------:R-:W-:Y:S01]  /*9ba0*/  FMUL R183, R183, R209.reuse ;  /* 0x000000d1b7b77220 */ /* 0x080fe20000400000 */
[----:B-1----:R-:W-:Y:S01]  /*9bb0*/  F2FP.SATFINITE.E4M3.F32.PACK_AB_MERGE_C R7, RZ, R168, RZ ;  /* 0x000000a8ff07723e */ /* 0x002fe200048070ff */
        /* <DEDUP_REMOVED lines=12> */
[----:B------:R-:W-:Y:S01]  /*9c80*/  FMUL R187, R187, R209 ;  /* 0x000000d1bbbb7220 */ /* 0x000fe20000400000 */
[----:B------:R-:W-:Y:S01]  /*9c90*/  F2FP.SATFINITE.E4M3.F32.PACK_AB_MERGE_C R183, RZ, R183, RZ ;  /* 0x000000b7ffb7723e */ /* 0x000fe200048070ff */
[----:B------:R0:W-:Y:S01]  /*9ca0*/  @!P6 STG.E.U8 desc[UR20][R16.64+0x11], R5 ;  /* 0x000011051000e986 */ /* 0x0001e2000c101114 */
[C---:B------:R-:W-:Y:S01]  /*9cb0*/  ISETP.LT.OR P6, PT, R27.reuse, 0x1a, !P1 ;  /* 0x0000001a1b00780c */ /* 0x040fe20004fc1670 */
        /* <DEDUP_REMOVED lines=62> */
[-C--:B------:R-:W-:Y:S01]  /*a0a0*/  FMUL R204, R204, R209.reuse ;  /* 0x000000d1cccc7220 */ /* 0x080fe20000400000 */
[-C--:B------:R-:W-:Y:S01]  /*a0b0*/  FMUL R207, R207, R209.reuse ;  /* 0x000000d1cfcf7220 */ /* 0x080fe20000400000 */
[----:B0-----:R-:W-:Y:S01]  /*a0c0*/  F2FP.SATFINITE.E4M3.F32.PACK_AB_MERGE_C R5, RZ, R186, RZ ;  /* 0x000000baff05723e */ /* 0x001fe200048070ff */
[----:B------:R-:W-:Y:S01]  /*a0d0*/  @!P4 STG.E.U8 desc[UR20][R16.64+0x30], R187 ;  /* 0x000030bb1000c986 */ /* 0x000fe2000c101114 */
[C---:B------:R-:W-:Y:S01]  /*a0e0*/  ISETP.LT.OR P4, PT, R27.reuse, 0x39, !P1 ;  /* 0x000000391b00780c */ /* 0x040fe20004f81670 */
[----:B------:R-:W-:Y:S01]  /*a0f0*/  FMUL R206, R206, R209 ;  /* 0x000000d1cece7220 */ /* 0x000fe20000400000 */
[----:B------:R-:W-:Y:S01]  /*a100*/  F2FP.SATFINITE.E4M3.F32.PACK_AB_MERGE_C R203, RZ, R203, RZ ;  /* 0x000000cbffcb723e */ /* 0x000fe200048070ff */
[----:B------:R0:W-:Y:S01]  /*a110*/  @!P6 STG.E.U8 desc[UR20][R16.64+0x31], R5 ;  /* 0x000031051000e986 */ /* 0x0001e2000c101114 */
[----:B------:R-:W-:-:S02]  /*a120*/  ISETP.LT.OR P6, PT, R27, 0x3a, !P1 ;  /* 0x0000003a1b00780c */ /* 0x000fc40004fc1670 */
[----:B-1----:R-:W-:Y:S01]  /*a130*/  F2FP.SATFINITE.E4M3.F32.PACK_AB_MERGE_C R7, RZ, R188, RZ ;  /* 0x000000bcff07723e */ /* 0x002fe200048070ff */
[----:B------:R-:W-:Y:S01]  /*a140*/  @!P5 STG.E.U8 desc[UR20][R14.64+0x38], R189 ;  /* 0x000038bd0e00d986 */ /* 0x000fe2000c101114 */
[C---:B------:R-:W-:Y:S02]  /*a150*/  ISETP.LT.OR P5, PT, R27.reuse, 0x41, !P0 ;  /* 0x000000411b00780c */ /* 0x040fe400047a1670 */
[----:B------:R-:W-:Y:S01]  /*a160*/  F2FP.SATFINITE.E4M3.F32.PACK_AB_MERGE_C R205, RZ, R205, RZ ;  /* 0x000000cdffcd723e */ /* 0x000fe200048070ff */
[----:B------:R1:W-:Y:S01]  /*a170*/  @!P2 STG.E.U8 desc[UR20][R14.64+0x39], R7 ;  /* 0x000039070e00a986 */ /* 0x0003e2000c101114 */
[----:B------:R-:W-:Y:S02]  /*a180*/  ISETP.LT.OR P2, PT, R27, 0x42, !P0 ;  /* 0x000000421b00780c */ /* 0x000fe40004741670 */
[----:B------:R-:W-:Y:S01]  /*a190*/  F2FP.SATFINITE.E4M3.F32.PACK_AB_MERGE_C R207, RZ, R207, RZ ;  /* 0x000000cfffcf723e */ /* 0x000fe200048070ff */
[----:B------:R-:W-:Y:S01]  /*a1a0*/  @!P4 STG.E.U8 desc[UR20][R16.64+0x38], R191 ;  /* 0x000038bf1000c986 */ /* 0x000fe2000c101114 */
[----:B0-----:R-:W-:-:S02]  /*a1b0*/  F2FP.SATFINITE.E4M3.F32.PACK_AB_MERGE_C R5, RZ, R190, RZ ;  /* 0x000000beff05723e */ /* 0x001fc400048070ff */
[C---:B------:R-:W-:Y:S02]  /*a1c0*/  ISETP.LT.OR P4, PT, R27.reuse, 0x41, !P1 ;  /* 0x000000411b00780c */ /* 0x040fe40004f81670 */
[----:B------:R-:W-:Y:S01]  /*a1d0*/  F2FP.SATFINITE.E4M3.F32.PACK_AB_MERGE_C R9, RZ, R206, RZ ;  /* 0x000000ceff09723e */ /* 0x000fe200048070ff */
[----:B------:R0:W-:Y:S01]  /*a1e0*/  @!P6 STG.E.U8 desc[UR20][R16.64+0x39], R5 ;  /* 0x000039051000e986 */ /* 0x0001e2000c101114 */
[C---:B------:R-:W-:Y:S02]  /*a1f0*/  ISETP.LT.OR P6, PT, R27.reuse, 0x42, !P1 ;  /* 0x000000421b00780c */ /* 0x040fe40004fc1670 */
[----:B-1----:R-:W-:Y:S01]  /*a200*/  F2FP.SATFINITE.E4M3.F32.PACK_AB_MERGE_C R7, RZ, R192, RZ ;  /* 0x000000c0ff07723e */ /* 0x002fe200048070ff */
[----:B------:R-:W-:Y:S01]  /*a210*/  @!P5 STG.E.U8 desc[UR20][R14.64+0x40], R193 ;  /* 0x000040c10e00d986 */ /* 0x000fe2000c101114 */
[----:B------:R-:W-:-:S03]  /*a220*/  ISETP.LT.OR P5, PT, R27, 0x49, !P0 ;  /* 0x000000491b00780c */ /* 0x000fc600047a1670 */
[----:B------:R1:W-:Y:S01]  /*a230*/  @!P2 STG.E.U8 desc[UR20][R14.64+0x41], R7 ;  /* 0x000041070e00a986 */ /* 0x0003e2000c101114 */
[C---:B------:R-:W-:Y:S02]  /*a240*/  ISETP.LT.OR P2, PT, R27.reuse, 0x4a, !P0 ;  /* 0x0000004a1b00780c */ /* 0x040fe40004741670 */
[----:B0-----:R-:W-:Y:S01]  /*a250*/  F2FP.SATFINITE.E4M3.F32.PACK_AB_MERGE_C R5, RZ, R194, RZ ;  /* 0x000000c2ff05723e */ /* 0x001fe200048070ff */
[----:B------:R-:W-:Y:S01]  /*a260*/  @!P4 STG.E.U8 desc[UR20][R16.64+0x40], R195 ;  /* 0x000040c31000c986 */ /* 0x000fe2000c101114 */
[----:B------:R-:W-:-:S03]  /*a270*/  ISETP.LT.OR P4, PT, R27, 0x49, !P1 ;  /* 0x000000491b00780c */ /* 0x000fc60004f81670 */
        /* <DEDUP_REMOVED lines=14> */
[C---:B------:R-:W-:Y:S02]  /*a360*/  ISETP.LT.OR P5, PT, R27.reuse, 0x59, !P1 ;  /* 0x000000591b00780c */ /* 0x040fe40004fa1670 */
[C---:B------:R-:W-:Y:S01]  /*a370*/  ISETP.LT.OR P1, PT, R27.reuse, 0x5a, !P1 ;  /* 0x0000005a1b00780c */ /* 0x040fe20004f21670 */
[----:B------:R1:W-:Y:S01]  /*a380*/  @!P2 STG.E.U8 desc[UR20][R14.64+0x51], R7 ;  /* 0x000051070e00a986 */ /* 0x0003e2000c101114 */
[C---:B------:R-:W-:Y:S02]  /*a390*/  ISETP.LT.OR P2, PT, R27.reuse, 0x59, !P0 ;  /* 0x000000591b00780c */ /* 0x040fe40004741670 */
[----:B------:R-:W-:Y:S01]  /*a3a0*/  ISETP.LT.OR P0, PT, R27, 0x5a, !P0 ;  /* 0x0000005a1b00780c */ /* 0x000fe20004701670 */
[----:B------:R2:W-:Y:S01]  /*a3b0*/  @!P4 STG.E.U8 desc[UR20][R16.64+0x50], R203 ;  /* 0x000050cb1000c986 */ /* 0x0005e2000c101114 */
[----:B0-----:R-:W-:-:S05]  /*a3c0*/  F2FP.SATFINITE.E4M3.F32.PACK_AB_MERGE_C R5, RZ, R202, RZ ;  /* 0x000000caff05723e */ /* 0x001fca00048070ff */
[----:B------:R2:W-:Y:S01]  /*a3d0*/  @!P6 STG.E.U8 desc[UR20][R16.64+0x51], R5 ;  /* 0x000051051000e986 */ /* 0x0005e2000c101114 */
[----:B-1----:R-:W-:-:S03]  /*a3e0*/  F2FP.SATFINITE.E4M3.F32.PACK_AB_MERGE_C R7, RZ, R204, RZ ;  /* 0x000000ccff07723e */ /* 0x002fc600048070ff */
[----:B------:R2:W-:Y:S04]  /*a3f0*/  @!P2 STG.E.U8 desc[UR20][R14.64+0x58], R205 ;  /* 0x000058cd0e00a986 */ /* 0x0005e8000c101114 */
[----:B------:R2:W-:Y:S04]  /*a400*/  @!P0 STG.E.U8 desc[UR20][R14.64+0x59], R7 ;  /* 0x000059070e008986 */ /* 0x0005e8000c101114 */
[----:B------:R2:W-:Y:S04]  /*a410*/  @!P5 STG.E.U8 desc[UR20][R16.64+0x58], R207 ;  /* 0x000058cf1000d986 */ /* 0x0005e8000c101114 */
[----:B------:R2:W-:Y:S02]  /*a420*/  @!P1 STG.E.U8 desc[UR20][R16.64+0x59], R9 ;  /* 0x0000590910009986 */ /* 0x0005e4000c101114 */
.L_x_225:
[----:B------:R-:W-:Y:S05]  /*a430*/  BSYNC B0 ;  /* 0x0000000000007941 */ /* 0x000fea0003800000 */
.L_x_31:
[----:B------:R-:W-:Y:S01]  /*a440*/  ULDC UR6, c[0x0][0xc] ;  /* 0x0000030000067ab9 */ /* 0x000fe20000000800 */
[----:B------:R-:W-:Y:S01]  /*a450*/  ULDC UR7, c[0x0][0x10] ;  /* 0x0000040000077ab9 */ /* 0x000fe20000000800 */
[----:B0-2--5:R-:W0:Y:S01]  /*a460*/  LDC R5, c[0x0][0x14] ;  /* 0x00000500ff057b82 */ /* 0x025e220000000800 */
[----:B------:R-:W-:Y:S01]  /*a470*/  UIMAD.WIDE.U32 UR6, UR6, UR7, URZ ;  /* 0x00000007060672a5 */ /* 0x000fe2000f8e003f */
[----:B------:R-:W-:Y:S01]  /*a480*/  PRMT R6, RZ, 0x7610, R6 ;  /* 0x00007610ff067816 */ /* 0x000fe20000000006 */
[----:B------:R-:W-:-:S04]  /*a490*/  IMAD.MOV.U32 R7, RZ, RZ, -0x1 ;  /* 0xffffffffff077424 */ /* 0x000fc800078e00ff */
[----:B0-----:R-:W-:-:S04]  /*a4a0*/  IMAD.WIDE.U32 R2, R5, UR6, R2 ;  /* 0x0000000605027c25 */ /* 0x001fc8000f8e0002 */
[----:B------:R-:W-:Y:S01]  /*a4b0*/  IMAD R5, R5, UR7, RZ ;  /* 0x0000000705057c24 */ /* 0x000fe2000f8e02ff */
[----:B------:R-:W-:Y:S02]  /*a4c0*/  ULDC.64 UR6, c[0x0][0x650] ;  /* 0x0001940000067ab9 */ /* 0x000fe40000000a00 */
[----:B------:R-:W-:Y:S01]  /*a4d0*/  ISETP.GE.U32.AND P0, PT, R2, UR6, PT ;  /* 0x0000000602007c0c */ /* 0x000fe2000bf06070 */
[----:B------:R-:W-:Y:S02]  /*a4e0*/  IMAD.IADD R3, R3, 0x1, R5 ;  /* 0x0000000103037824 */ /* 0x000fe400078e0205 */
[----:B------:R-:W-:-:S03]  /*a4f0*/  IMAD.MOV.U32 R5, RZ, RZ, -0x1 ;  /* 0xffffffffff057424 */ /* 0x000fc600078e00ff */
[----:B------:R-:W-:-:S13]  /*a500*/  ISETP.GE.U32.AND.EX P0, PT, R3, UR7, PT, P0 ;  /* 0x0000000703007c0c */ /* 0x000fda000bf06100 */
[----:B------:R-:W-:Y:S05]  /*a510*/  @P0 BRA `(.L_x_226) ;  /* 0x0000000400600947 */ /* 0x000fea0003800000 */
[----:B------:R-:W0:Y:S01]  /*a520*/  S2R R18, SR_CTAID.X ;  /* 0x0000000000127919 */ /* 0x000e220000002500 */
[----:B------:R-:W2:Y:S01]  /*a530*/  LDC.64 R12, c[0x0][0x628] ;  /* 0x00018a00ff0c7b82 */ /* 0x000ea20000000a00 */
[----:B------:R-:W-:Y:S01]  /*a540*/  ULDC UR6, c[0x0][0x150] ;  /* 0x0000540000067ab9 */ /* 0x000fe20000000800 */
[----:B------:R-:W-:Y:S01]  /*a550*/  IMAD.MOV.U32 R10, RZ, RZ, R2 ;  /* 0x000000ffff0a7224 */ /* 0x000fe200078e0002 */
[----:B------:R-:W0:Y:S01]  /*a560*/  S2R R20, SR_CTAID.Y ;  /* 0x0000000000147919 */ /* 0x000e220000002600 */
[----:B------:R-:W-:-:S04]  /*a570*/  IMAD.MOV.U32 R11, RZ, RZ, R3 ;  /* 0x000000ffff0b7224 */ /* 0x000fc800078e0003 */
[----:B------:R-:W3:Y:S08]  /*a580*/  LDC R21, c[0x0][0x144] ;  /* 0x00005100ff157b82 */ /* 0x000ef00000000800 */
[----:B-1----:R-:W1:Y:S08]  /*a590*/  LDC R14, c[0x0][0x630] ;  /* 0x00018c00ff0e7b82 */ /* 0x002e700000000800 */
[----:B------:R-:W1:Y:S01]  /*a5a0*/  LDC.64 R16, c[0x0][0x620] ;  /* 0x00018800ff107b82 */ /* 0x000e620000000a00 */
[----:B--2---:R-:W-:-:S04]  /*a5b0*/  ISETP.NE.U32.AND P0, PT, R12, RZ, PT ;  /* 0x000000ff0c00720c */ /* 0x004fc80003f05070 */
[----:B------:R-:W-:Y:S02]  /*a5c0*/  ISETP.NE.AND.EX P0, PT, R13, RZ, PT, P0 ;  /* 0x000000ff0d00720c */ /* 0x000fe40003f05300 */
[----:B0-----:R-:W-:-:S05]  /*a5d0*/  I2FP.F32.U32 R5, R18 ;  /* 0x0000001200057245 */ /* 0x001fca0000201000 */
[----:B------:R-:W-:-:S04]  /*a5e0*/  FMUL R5, R5, UR6 ;  /* 0x0000000605057c20 */ /* 0x000fc80008400000 */
[----:B------:R0:W2:Y:S02]  /*a5f0*/  F2I.U32.TRUNC.NTZ R19, R5 ;  /* 0x0000000500137305 */ /* 0x0000a4000020f000 */
[----:B---3--:R-:W-:Y:S05]  /*a600*/  @!P0 BRA `(.L_x_227) ;  /* 0x0000000000288947 */ /* 0x008fea0003800000 */
[----:B0-----:R-:W0:Y:S02]  /*a610*/  LDC R5, c[0x0][0x634] ;  /* 0x00018d00ff057b82 */ /* 0x001e240000000800 */
        /* <DEDUP_REMOVED lines=9> */
.L_x_227:
[-CC-:B-1----:R-:W-:Y:S01]  /*a6b0*/  SHF.R.U64 R15, R10, R14.reuse, R11.reuse ;  /* 0x0000000e0a0f7219 */ /* 0x182fe2000000120b */
[----:B------:R-:W1:Y:S01]  /*a6c0*/  LDC.64 R26, c[0x0][0x640] ;  /* 0x00019000ff1a7b82 */ /* 0x000e620000000a00 */
[----:B0-----:R-:W-:Y:S01]  /*a6d0*/  SHF.R.U32.HI R5, RZ, R14, R11 ;  /* 0x0000000eff057219 */ /* 0x001fe2000001160b */
[----:B--2---:R-:W-:Y:S01]  /*a6e0*/  IMAD.MOV R19, RZ, RZ, -R19 ;  /* 0x000000ffff137224 */ /* 0x004fe200078e0a13 */
[----:B------:R-:W-:Y:S01]  /*a6f0*/  IADD3 R9, P0, RZ, -R15, RZ ;  /* 0x8000000fff097210 */ /* 0x000fe20007f1e0ff */
[----:B------:R-:W-:Y:S02]  /*a700*/  ULDC UR6, c[0x0][0x154] ;  /* 0x0000550000067ab9 */ /* 0x000fe40000000800 */
[----:B------:R-:W-:Y:S02]  /*a710*/  IMAD R21, R21, R19, R18 ;  /* 0x0000001315157224 */ /* 0x000fe400078e0212 */
[----:B------:R-:W0:Y:S01]  /*a720*/  LDC R10, c[0x0][0x618] ;  /* 0x00018600ff0a7b82 */ /* 0x000e220000000800 */
[----:B------:R-:W-:-:S02]  /*a730*/  IMAD.X R5, RZ, RZ, ~R5, P0 ;  /* 0x000000ffff057224 */ /* 0x000fc400000e0e05 */
[----:B------:R-:W-:-:S04]  /*a740*/  IMAD.WIDE.U32 R6, R9, R16, R2 ;  /* 0x0000001009067225 */ /* 0x000fc800078e0002 */
[----:B------:R-:W-:Y:S01]  /*a750*/  IMAD R8, R5, R16, RZ ;  /* 0x0000001005087224 */ /* 0x000fe200078e02ff */
[----:B------:R-:W2:Y:S03]  /*a760*/  LDC R22, c[0x0][0x608] ;  /* 0x00018200ff167b82 */ /* 0x000ea60000000800 */
[----:B------:R-:W-:Y:S02]  /*a770*/  IMAD R5, R9, R17, R8 ;  /* 0x0000001109057224 */ /* 0x000fe400078e0208 */
[----:B------:R-:W-:Y:S02]  /*a780*/  IMAD.MOV.U32 R9, RZ, RZ, 0x1 ;  /* 0x00000001ff097424 */ /* 0x000fe400078e00ff */
[----:B------:R-:W-:Y:S01]  /*a790*/  IMAD.IADD R5, R7, 0x1, R5 ;  /* 0x0000000107057824 */ /* 0x000fe200078e0205 */
[----:B------:R-:W3:Y:S01]  /*a7a0*/  LDC R24, c[0x0][0x658] ;  /* 0x00019600ff187b82 */ /* 0x000ee20000000800 */
[----:B------:R-:W-:-:S02]  /*a7b0*/  I2FP.F32.U32 R7, R20 ;  /* 0x0000001400077245 */ /* 0x000fc40000201000 */
[----:B-1----:R-:W-:-:S03]  /*a7c0*/  ISETP.NE.U32.AND P0, PT, R26, RZ, PT ;  /* 0x000000ff1a00720c */ /* 0x002fc60003f05070 */
[----:B------:R-:W-:Y:S01]  /*a7d0*/  FMUL R8, R7, UR6 ;  /* 0x0000000607087c20 */ /* 0x000fe20008400000 */
[----:B------:R-:W-:Y:S01]  /*a7e0*/  ISETP.NE.AND.EX P0, PT, R27, RZ, PT, P0 ;  /* 0x000000ff1b00720c */ /* 0x000fe20003f05300 */
[----:B------:R-:W1:Y:S01]  /*a7f0*/  LDC R19, c[0x0][0x148] ;  /* 0x00005200ff137b82 */ /* 0x000e620000000800 */
[-CC-:B0-----:R-:W-:Y:S01]  /*a800*/  SHF.R.U64 R14, R6, R10.reuse, R5.reuse ;  /* 0x0000000a060e7219 */ /* 0x181fe20000001205 */
[----:B------:R0:W0:Y:S01]  /*a810*/  F2I.U32.TRUNC.NTZ R16, R8 ;  /* 0x0000000800107305 */ /* 0x000022000020f000 */
[----:B------:R-:W-:Y:S01]  /*a820*/  SHF.R.U32.HI R5, RZ, R10, R5 ;  /* 0x0000000aff057219 */ /* 0x000fe20000011605 */
[----:B------:R-:W-:-:S04]  /*a830*/  IMAD.MOV.U32 R7, RZ, RZ, -0x1 ;  /* 0xffffffffff077424 */ /* 0x000fc800078e00ff */
[----:B------:R-:W0:Y:S01]  /*a840*/  LDC R18, c[0x0][0x600] ;  /* 0x00018000ff127b82 */ /* 0x000e220000000800 */
[-CC-:B--2---:R-:W-:Y:S02]  /*a850*/  SHF.R.U64 R12, R14, R22.reuse, R5.reuse ;  /* 0x000000160e0c7219 */ /* 0x184fe40000001205 */
[----:B------:R-:W-:-:S05]  /*a860*/  SHF.R.U32.HI R5, RZ, R22, R5 ;  /* 0x00000016ff057219 */ /* 0x000fca0000011605 */
[----:B------:R-:W2:Y:S01]  /*a870*/  LDC R25, c[0x0][0x648] ;  /* 0x00019200ff197b82 */ /* 0x000ea20000000800 */
[-C--:B---3--:R-:W-:Y:S02]  /*a880*/  SHF.L.U32 R6, R7, R24.reuse, RZ ;  /* 0x0000001807067219 */ /* 0x088fe400000006ff */
[-CC-:B------:R-:W-:Y:S02]  /*a890*/  SHF.R.U64 R17, R12, R24.reuse, R5.reuse ;  /* 0x000000180c117219 */ /* 0x180fe40000001205 */
[----:B------:R-:W-:Y:S02]  /*a8a0*/  SHF.R.U32.HI R7, RZ, R24, R5 ;  /* 0x00000018ff077219 */ /* 0x000fe40000011605 */
[----:B------:R-:W-:Y:S01]  /*a8b0*/  LOP3.LUT R23, RZ, R6, RZ, 0x33, !PT ;  /* 0x00000006ff177212 */ /* 0x000fe200078e33ff */
[----:B----4-:R-:W3:Y:S01]  /*a8c0*/  LDC R28, c[0x0][0x638] ;  /* 0x00018e00ff1c7b82 */ /* 0x010ee20000000800 */
[----:B------:R-:W-:Y:S01]  /*a8d0*/  SHF.L.U32 R24, R9, R24, RZ ;  /* 0x0000001809187219 */ /* 0x000fe200000006ff */
[----:B------:R-:W-:-:S06]  /*a8e0*/  IMAD.MOV.U32 R6, RZ, RZ, R17 ;  /* 0x000000ffff067224 */ /* 0x000fcc00078e0011 */
[----:B------:R-:W4:Y:S01]  /*a8f0*/  LDC R29, c[0x0][0x610] ;  /* 0x00018400ff1d7b82 */ /* 0x000f220000000800 */
[----:B------:R-:W-:Y:S05]  /*a900*/  @!P0 BRA `(.L_x_228) ;  /* 0x0000000000288947 */ /* 0x000fea0003800000 */
[----:B------:R-:W5:Y:S02]  /*a910*/  LDC R6, c[0x0][0x64c] ;  /* 0x00019300ff067b82 */ /* 0x000f640000000800 */
[----:B-----5:R-:W-:-:S05]  /*a920*/  IADD3 R5, P0, R17, R6, RZ ;  /* 0x0000000611057210 */ /* 0x020fca0007f1e0ff */
[----:B------:R-:W-:-:S04]  /*a930*/  IMAD.X R13, RZ, RZ, R7, P0 ;  /* 0x000000ffff0d7224 */ /* 0x000fc800000e0607 */
[----:B------:R-:W-:-:S04]  /*a940*/  IMAD.WIDE.U32 R6, R13, R26, RZ ;  /* 0x0000001a0d067225 */ /* 0x000fc800078e00ff */
[----:B0-----:R-:W-:-:S04]  /*a950*/  IMAD.WIDE.U32 R8, P0, R5, R27, R6 ;  /* 0x0000001b05087225 */ /* 0x001fc80007800006 */
[----:B------:R-:W-:-:S04]  /*a960*/  IMAD.WIDE.U32 R6, R5, R26, RZ ;  /* 0x0000001a05067225 */ /* 0x000fc800078e00ff */
[----:B------:R-:W-:Y:S01]  /*a970*/  IMAD.X R11, RZ, RZ, RZ, P0 ;  /* 0x000000ffff0b7224 */ /* 0x000fe200000e06ff */
[----:B------:R-:W-:Y:S01]  /*a980*/  IADD3 RZ, P0, R7, R8, RZ ;  /* 0x0000000807ff7210 */ /* 0x000fe20007f1e0ff */
[----:B------:R-:W-:-:S04]  /*a990*/  IMAD.MOV.U32 R10, RZ, RZ, R9 ;  /* 0x000000ffff0a7224 */ /* 0x000fc800078e0009 */
[----:B------:R-:W-:-:S08]  /*a9a0*/  IMAD.WIDE.U32.X R6, R13, R27, R10, P0 ;  /* 0x0000001b0d067225 */ /* 0x000fd000000e040a */
.L_x_228:
[----:B--2---:R-:W-:Y:S01]  /*a9b0*/  SHF.R.U64 R5, R6, R25, R7 ;  /* 0x0000001906057219 */ /* 0x004fe20000001207 */
[----:B0-----:R-:W-:Y:S01]  /*a9c0*/  VIADD R7, R18, 0xffffffff ;  /* 0xffffffff12077836 */ /* 0x001fe20000000000 */
[----:B------:R-:W-:Y:S01]  /*a9d0*/  LOP3.LUT R26, R12, R23, RZ, 0xc0, !PT ;  /* 0x000000170c1a7212 */ /* 0x000fe200078ec0ff */
[----:B------:R-:W-:Y:S02]  /*a9e0*/  IMAD.MOV R16, RZ, RZ, -R16 ;  /* 0x000000ffff107224 */ /* 0x000fe400078e0a10 */
[----:B------:R-:W-:Y:S01]  /*a9f0*/  IMAD.MOV R6, RZ, RZ, -R5 ;  /* 0x000000ffff067224 */ /* 0x000fe200078e0a05 */
[----:B------:R-:W-:Y:S01]  /*aa00*/  LOP3.LUT R14, R14, R7, RZ, 0xc0, !PT ;  /* 0x000000070e0e7212 */ /* 0x000fe200078ec0ff */
[----:B------:R-:W-:Y:S02]  /*aa10*/  IMAD R26, R24, R5, R26 ;  /* 0x00000005181a7224 */ /* 0x000fe400078e021a */
[----:B-1----:R-:W-:Y:S02]  /*aa20*/  @P3 IMAD R21, R19, R16, R20 ;  /* 0x0000001013153224 */ /* 0x002fe400078e0214 */
[----:B---3--:R-:W-:-:S02]  /*aa30*/  IMAD R5, R6, R28, R17 ;  /* 0x0000001c06057224 */ /* 0x008fc400078e0211 */
[----:B----4-:R-:W-:Y:S02]  /*aa40*/  IMAD R26, R26, R29, R21 ;  /* 0x0000001d1a1a7224 */ /* 0x010fe400078e0215 */
[----:B------:R-:W-:Y:S02]  /*aa50*/  IMAD R5, R5, R18, R14 ;  /* 0x0000001205057224 */ /* 0x000fe400078e020e */
[----:B------:R-:W-:-:S03]  /*aa60*/  IMAD.MOV.U32 R6, RZ, RZ, 0x1 ;  /* 0x00000001ff067424 */ /* 0x000fc600078e00ff */
[----:B------:R-:W-:Y:S02]  /*aa70*/  SEL R7, R5, R26, !P3 ;  /* 0x0000001a05077207 */ /* 0x000fe40005800000 */
[----:B------:R-:W-:Y:S01]  /*aa80*/  SEL R26, R26, R5, !P3 ;  /* 0x000000051a1a7207 */ /* 0x000fe20005800000 */
[----:B------:R-:W-:-:S07]  /*aa90*/  IMAD.MOV.U32 R5, RZ, RZ, R15 ;  /* 0x000000ffff057224 */ /* 0x000fce00078e000f */
.L_x_226:
[----:B------:R-:W-:Y:S01]  /*aaa0*/  LOP3.LUT P0, RZ, R6, 0xff, RZ, 0xc0, !PT ;  /* 0x000000ff06ff7812 */ /* 0x000fe2000780c0ff */
[----:B------:R-:W-:-:S12]  /*aab0*/  IMAD.MOV.U32 R6, RZ, RZ, R26 ;  /* 0x000000ffff067224 */ /* 0x000fd800078e001a */
[----:B------:R-:W-:Y:S05]  /*aac0*/  @P0 BRA `(.L_x_229) ;  /* 0xffffff6400240947 */ /* 0x000fea000383ffff */
[----:B------:R-:W-:Y:S05]  /*aad0*/  EXIT ;  /* 0x000000000000794d */ /* 0x000fea0003800000 */
.L_x_3:
[----:B0-----:R-:W-:Y:S01]  /*aae0*/  ULDC.64 UR4, c[0x0][0x650] ;  /* 0x0001940000047ab9 */ /* 0x001fe20000000a00 */
        /* <DEDUP_REMOVED lines=25> */
.L_x_231:
[--C-:B------:R-:W-:Y:S01]  /*ac80*/  SHF.R.U64 R16, R14, R18, R15.reuse ;  /* 0x000000120e107219 */ /* 0x100fe2000000120f */
[----:B------:R-:W0:Y:S01]  /*ac90*/  LDC R22, c[0x0][0x618] ;  /* 0x00018600ff167b82 */ /* 0x000e220000000800 */
[----:B------:R-:W-:Y:S01]  /*aca0*/  I2FP.F32.U32 R7, R8 ;  /* 0x0000000800077245 */ /* 0x000fe20000201000 */
[----:B------:R-:W-:Y:S01]  /*acb0*/  ULDC UR4, c[0x0][0x150] ;  /* 0x0000540000047ab9 */ /* 0x000fe20000000800 */
[----:B------:R-:W-:Y:S02]  /*acc0*/  SHF.R.U32.HI R6, RZ, R18, R15 ;  /* 0x00000012ff067219 */ /* 0x000fe4000001160f */
[----:B------:R-:W-:Y:S01]  /*acd0*/  IADD3 R9, P0, RZ, -R16, RZ ;  /* 0x80000010ff097210 */ /* 0x000fe20007f1e0ff */
[----:B------:R-:W-:Y:S01]  /*ace0*/  FMUL R13, R7, UR4 ;  /* 0x00000004070d7c20 */ /* 0x000fe20008400000 */
[----:B------:R-:W-:Y:S01]  /*acf0*/  ULDC UR4, c[0x0][0x154] ;  /* 0x0000550000047ab9 */ /* 0x000fe20000000800 */
[----:B------:R-:W1:Y:S02]  /*ad00*/  LDC.64 R24, c[0x0][0x640] ;  /* 0x00019000ff187b82 */ /* 0x000e640000000a00 */
[----:B------:R-:W-:-:S02]  /*ad10*/  IMAD.X R11, RZ, RZ, ~R6, P0 ;  /* 0x000000ffff0b7224 */ /* 0x000fc400000e0e06 */
[----:B------:R-:W2:Y:S01]  /*ad20*/  F2I.U32.TRUNC.NTZ R13, R13 ;  /* 0x0000000d000d7305 */ /* 0x000ea2000020f000 */
[----:B------:R-:W-:-:S03]  /*ad30*/  IMAD.WIDE.U32 R6, R9, R20, R2 ;  /* 0x0000001409067225 */ /* 0x000fc600078e0002 */
[----:B------:R-:W3:Y:S01]  /*ad40*/  LDC R15, c[0x0][0x144] ;  /* 0x00005100ff0f7b82 */ /* 0x000ee20000000800 */
[----:B------:R-:W-:-:S04]  /*ad50*/  IMAD R12, R11, R20, RZ ;  /* 0x000000140b0c7224 */ /* 0x000fc800078e02ff */
[----:B------:R-:W-:Y:S02]  /*ad60*/  IMAD R9, R9, R21, R12 ;  /* 0x0000001509097224 */ /* 0x000fe400078e020c */
[----:B------:R-:W-:Y:S01]  /*ad70*/  IMAD.MOV.U32 R12, RZ, RZ, -0x1 ;  /* 0xffffffffff0c7424 */ /* 0x000fe200078e00ff */
[----:B------:R-:W4:Y:S01]  /*ad80*/  LDC R18, c[0x0][0x608] ;  /* 0x00018200ff127b82 */ /* 0x000f220000000800 */
[----:B------:R-:W-:Y:S01]  /*ad90*/  IMAD.IADD R7, R7, 0x1, R9 ;  /* 0x0000000107077824 */ /* 0x000fe200078e0209 */
[----:B------:R-:W-:-:S04]  /*ada0*/  I2FP.F32.U32 R9, R10 ;  /* 0x0000000a00097245 */ /* 0x000fc80000201000 */
[-C--:B0-----:R-:W-:Y:S01]  /*adb0*/  SHF.R.U64 R14, R6, R22.reuse, R7 ;  /* 0x00000016060e7219 */ /* 0x081fe20000001207 */
[----:B--2---:R-:W-:Y:S01]  /*adc0*/  IMAD.MOV R6, RZ, RZ, -R13 ;  /* 0x000000ffff067224 */ /* 0x004fe200078e0a0d */
[----:B------:R-:W0:Y:S01]  /*add0*/  LDC R11, c[0x0][0x658] ;  /* 0x00019600ff0b7b82 */ /* 0x000e220000000800 */
[----:B-1----:R-:W-:Y:S01]  /*ade0*/  ISETP.NE.U32.AND P0, PT, R24, RZ, PT ;  /* 0x000000ff1800720c */ /* 0x002fe20003f05070 */
[----:B------:R-:W-:Y:S01]  /*adf0*/  FMUL R9, R9, UR4 ;  /* 0x0000000409097c20 */ /* 0x000fe20008400000 */
[----:B------:R-:W-:Y:S02]  /*ae00*/  SHF.R.U32.HI R7, RZ, R22, R7 ;  /* 0x00000016ff077219 */ /* 0x000fe40000011607 */
[----:B------:R-:W-:-:S03]  /*ae10*/  ISETP.NE.AND.EX P0, PT, R25, RZ, PT, P0 ;  /* 0x000000ff1900720c */ /* 0x000fc60003f05300 */
[----:B------:R-:W1:Y:S01]  /*ae20*/  LDC R21, c[0x0][0x148] ;  /* 0x00005200ff157b82 */ /* 0x000e620000000800 */
[----:B---3--:R-:W-:Y:S02]  /*ae30*/  IMAD R22, R15, R6, R8 ;  /* 0x000000060f167224 */ /* 0x008fe400078e0208 */
[----:B------:R-:W-:-:S05]  /*ae40*/  IMAD.MOV.U32 R8, RZ, RZ, 0x1 ;  /* 0x00000001ff087424 */ /* 0x000fca00078e00ff */
[----:B------:R-:W2:Y:S01]  /*ae50*/  LDC R20, c[0x0][0x600] ;  /* 0x00018000ff147b82 */ /* 0x000ea20000000800 */
[-CC-:B----4-:R-:W-:Y:S02]  /*ae60*/  SHF.R.U64 R17, R14, R18.reuse, R7.reuse ;  /* 0x000000120e117219 */ /* 0x190fe40000001207 */
[----:B------:R-:W-:Y:S02]  /*ae70*/  SHF.R.U32.HI R6, RZ, R18, R7 ;  /* 0x00000012ff067219 */ /* 0x000fe40000011607 */
[----:B------:R3:W4:Y:S03]  /*ae80*/  F2I.U32.TRUNC.NTZ R18, R9 ;  /* 0x0000000900127305 */ /* 0x000726000020f000 */
[----:B------:R-:W1:Y:S01]  /*ae90*/  LDC R23, c[0x0][0x648] ;  /* 0x00019200ff177b82 */ /* 0x000e620000000800 */
[-C--:B0-----:R-:W-:Y:S02]  /*aea0*/  SHF.R.U64 R19, R17, R11.reuse, R6 ;  /* 0x0000000b11137219 */ /* 0x081fe40000001206 */
[----:B------:R-:W-:-:S02]  /*aeb0*/  SHF.L.U32 R12, R12, R11, RZ ;  /* 0x0000000b0c0c7219 */ /* 0x000fc400000006ff */
[-C--:B------:R-:W-:Y:S01]  /*aec0*/  SHF.R.U32.HI R7, RZ, R11.reuse, R6 ;  /* 0x0000000bff077219 */ /* 0x080fe20000011606 */
[----:B------:R-:W-:Y:S01]  /*aed0*/  IMAD.MOV.U32 R6, RZ, RZ, R19 ;  /* 0x000000ffff067224 */ /* 0x000fe200078e0013 */
[----:B------:R-:W-:Y:S01]  /*aee0*/  SHF.L.U32 R27, R8, R11, RZ ;  /* 0x0000000b081b7219 */ /* 0x000fe200000006ff */
[----:B------:R-:W0:Y:S01]  /*aef0*/  LDC R26, c[0x0][0x638] ;  /* 0x00018e00ff1a7b82 */ /* 0x000e220000000800 */
[----:B------:R-:W-:-:S07]  /*af00*/  LOP3.LUT R28, RZ, R12, RZ, 0x33, !PT ;  /* 0x0000000cff1c7212 */ /* 0x000fce00078e33ff */
[----:B------:R-:W0:Y:S01]  /*af10*/  LDC R29, c[0x0][0x610] ;  /* 0x00018400ff1d7b82 */ /* 0x000e220000000800 */
[----:B---34-:R-:W-:Y:S05]  /*af20*/  @!P0 BRA `(.L_x_232) ;  /* 0x0000000000288947 */ /* 0x018fea0003800000 */
        /* <DEDUP_REMOVED lines=10> */
.L_x_232:
[----:B-1----:R-:W-:Y:S01]  /*afd0*/  SHF.R.U64 R7, R6, R23, R7 ;  /* 0x0000001706077219 */ /* 0x002fe20000001207 */
[----:B--2---:R-:W-:Y:S01]  /*afe0*/  VIADD R9, R20, 0xffffffff ;  /* 0xffffffff14097836 */ /* 0x004fe20000000000 */
[----:B------:R-:W-:Y:S01]  /*aff0*/  LOP3.LUT R6, R17, R28, RZ, 0xc0, !PT ;  /* 0x0000001c11067212 */ /* 0x000fe200078ec0ff */
[----:B------:R-:W-:Y:S02]  /*b000*/  IMAD.MOV R18, RZ, RZ, -R18 ;  /* 0x000000ffff127224 */ /* 0x000fe400078e0a12 */
[----:B------:R-:W-:Y:S02]  /*b010*/  IMAD.MOV R8, RZ, RZ, -R7 ;  /* 0x000000ffff087224 */ /* 0x000fe400078e0a07 */
[----:B------:R-:W-:Y:S01]  /*b020*/  IMAD R11, R27, R7, R6 ;  /* 0x000000071b0b7224 */ /* 0x000fe200078e0206 */
[----:B------:R-:W-:Y:S01]  /*b030*/  LOP3.LUT R7, R14, R9, RZ, 0xc0, !PT ;  /* 0x000000090e077212 */ /* 0x000fe200078ec0ff */
[----:B------:R-:W-:Y:S02]  /*b040*/  @P3 IMAD R22, R21, R18, R10 ;  /* 0x0000001215163224 */ /* 0x000fe400078e020a */
[----:B0-----:R-:W-:-:S02]  /*b050*/  IMAD R6, R8, R26, R19 ;  /* 0x0000001a08067224 */ /* 0x001fc400078e0213 */
[----:B------:R-:W-:Y:S02]  /*b060*/  IMAD R11, R11, R29, R22 ;  /* 0x0000001d0b0b7224 */ /* 0x000fe400078e0216 */
[----:B------:R-:W-:Y:S02]  /*b070*/  IMAD R6, R6, R20, R7 ;  /* 0x0000001406067224 */ /* 0x000fe400078e0207 */
[----:B------:R-:W-:-:S03]  /*b080*/  IMAD.MOV.U32 R8, RZ, RZ, 0x1 ;  /* 0x00000001ff087424 */ /* 0x000fc600078e00ff */
[----:B------:R-:W-:Y:S02]  /*b090*/  SEL R14, R6, R11, !P3 ;  /* 0x0000000b060e7207 */ /* 0x000fe40005800000 */
[----:B------:R-:W-:Y:S01]  /*b0a0*/  SEL R11, R11, R6, !P3 ;  /* 0x000000060b0b7207 */ /* 0x000fe20005800000 */
[----:B------:R-:W-:Y:S01]  /*b0b0*/  IMAD.MOV.U32 R6, RZ, RZ, R16 ;  /* 0x000000ffff067224 */ /* 0x000fe200078e0010 */
[----:B------:R-:W-:-:S07]  /*b0c0*/  PRMT R7, R8, 0x7610, R7 ;  /* 0x0000761008077816 */ /* 0x000fce0000000007 */
.L_x_230:
[----:B------:R-:W-:-:S08]  /*b0d0*/  NOP ;  /* 0x0000000000007918 */ /* 0x000fd00000000000 */
[----:B------:R-:W0:-:S00]  /*b0e0*/  USETMAXREG.DEALLOC.CTAPOOL 0x28 ;  /* 0x00000028000079c8 */ /* 0x000e0000080e0500 */
[----:B0-----:R-:W-:-:S13]  /*b0f0*/  ISETP.NE.AND P0, PT, R5, RZ, PT ;  /* 0x000000ff0500720c */ /* 0x001fda0003f05270 */
[----:B------:R-:W-:Y:S05]  /*b100*/  @P0 EXIT ;  /* 0x000000000000094d */ /* 0x000fea0003800000 */
[----:B------:R-:W-:Y:S01]  /*b110*/  LOP3.LUT P0, RZ, R7, 0xff, RZ, 0xc0, !PT ;  /* 0x000000ff07ff7812 */ /* 0x000fe2000780c0ff */
[----:B------:R-:W-:Y:S02]  /*b120*/  IMAD.MOV.U32 R5, RZ, RZ, 0x1 ;  /* 0x00000001ff057424 */ /* 0x000fe400078e00ff */
[----:B------:R-:W-:-:S10]  /*b130*/  IMAD.MOV.U32 R13, RZ, RZ, RZ ;  /* 0x000000ffff0d7224 */ /* 0x000fd400078e00ff */
[----:B------:R-:W-:Y:S05]  /*b140*/  @!P0 BRA `(.L_x_233) ;  /* 0x0000000c00308947 */ /* 0x000fea0003800000 */
[----:B------:R-:W0:Y:S01]  /*b150*/  LDC R5, c[0x0][0x28c] ;  /* 0x0000a300ff057b82 */ /* 0x000e220000000800 */
[----:B------:R-:W-:Y:S01]  /*b160*/  ULDC UR5, c[0x0][0x600] ;  /* 0x0001800000057ab9 */ /* 0x000fe20000000800 */
[----:B------:R-:W-:Y:S01]  /*b170*/  ULDC UR4, c[0x0][0xc] ;  /* 0x0000030000047ab9 */ /* 0x000fe20000000800 */
[----:B------:R-:W-:Y:S01]  /*b180*/  UIADD3 UR16, UR5, -0x1, URZ ;  /* 0xffffffff05107890 */ /* 0x000fe2000fffe03f */
[C---:B------:R-:W-:Y:S01]  /*b190*/  LOP3.LUT P2, RZ, R0.reuse, 0x7f, RZ, 0xc0, !PT ;  /* 0x0000007f00ff7812 */ /* 0x040fe2000784c0ff */
[----:B------:R-:W-:Y:S01]  /*b1a0*/  ULDC UR6, c[0x0][0x658] ;  /* 0x0001960000067ab9 */ /* 0x000fe20000000800 */
[----:B------:R-:W-:Y:S01]  /*b1b0*/  ULDC UR5, c[0x0][0x10] ;  /* 0x0000040000057ab9 */ /* 0x000fe20000000800 */
[----:B------:R-:W-:Y:S01]  /*b1c0*/  UMOV UR7, 0xffffffff ;  /* 0xffffffff00077882 */ /* 0x000fe20000000000 */
[----:B------:R-:W-:Y:S01]  /*b1d0*/  UMOV UR8, 0x1 ;  /* 0x0000000100087882 */ /* 0x000fe20000000000 */
[----:B------:R-:W-:Y:S01]  /*b1e0*/  UIMAD.WIDE.U32 UR4, UR4, UR5, URZ ;  /* 0x00000005040472a5 */ /* 0x000fe2000f8e003f */
[----:B------:R-:W-:Y:S01]  /*b1f0*/  LOP3.LUT P0, RZ, R0, 0x1f, RZ, 0xc0, !PT ;  /* 0x0000001f00ff7812 */ /* 0x000fe2000780c0ff */
[----:B------:R-:W-:Y:S01]  /*b200*/  USHF.L.U32 UR7, UR7, UR6, URZ ;  /* 0x0000000607077299 */ /* 0x000fe2000800063f */
[----:B------:R-:W-:Y:S01]  /*b210*/  BSSY B0, `(.L_x_233) ;  /* 0x00000bf000007945 */ /* 0x000fe20003800000 */
[----:B------:R-:W-:Y:S01]  /*b220*/  USHF.L.U32 UR18, UR8, UR6, URZ ;  /* 0x0000000608127299 */ /* 0x000fe2000800063f */
[----:B------:R-:W-:Y:S01]  /*b230*/  IMAD.MOV.U32 R15, RZ, RZ, 0x1 ;  /* 0x00000001ff0f7424 */ /* 0x000fe200078e00ff */
[----:B------:R-:W-:Y:S01]  /*b240*/  LOP3.LUT R16, R4, 0x2, RZ, 0xfc, !PT ;  /* 0x0000000204107812 */ /* 0x000fe200078efcff */
[----:B------:R-:W-:Y:S01]  /*b250*/  ULDC UR6, c[0x0][0x14] ;  /* 0x0000050000067ab9 */ /* 0x000fe20000000800 */
[----:B------:R-:W-:Y:S01]  /*b260*/  PLOP3.LUT P0, PT, P0, P2, PT, 0x8a, 0x0 ;  /* 0x000000000000781c */ /* 0x000fe20000705172 */
[----:B------:R-:W-:Y:S01]  /*b270*/  UIMAD.WIDE.U32 UR20, UR4, UR6, URZ ;  /* 0x00000006041472a5 */ /* 0x000fe2000f8e003f */
[----:B------:R-:W-:Y:S01]  /*b280*/  IMAD.MOV.U32 R13, RZ, RZ, RZ ;  /* 0x000000ffff0d7224 */ /* 0x000fe200078e00ff */
[----:B------:R-:W-:-:S02]  /*b290*/  UIMAD UR13, UR5, UR6, URZ ;  /* 0x00000006050d72a4 */ /* 0x000fc4000f8e023f */
[----:B------:R-:W-:Y:S01]  /*b2a0*/  ULOP3.LUT UR17, URZ, UR7, URZ, 0x33, !UPT ;  /* 0x000000073f117292 */ /* 0x000fe2000f8e333f */
[----:B0-----:R-:W-:Y:S01]  /*b2b0*/  VIADD R5, R5, 0x7f ;  /* 0x0000007f05057836 */ /* 0x001fe20000000000 */
[----:B------:R-:W-:Y:S01]  /*b2c0*/  UIADD3 UR13, UR21, UR13, URZ ;  /* 0x0000000d150d7290 */ /* 0x000fe2000fffe03f */
[----:B------:R-:W-:-:S03]  /*b2d0*/  ULDC.64 UR22, c[0x0][0x198] ;  /* 0x0000660000167ab9 */ /* 0x000fc60000000a00 */
[----:B------:R-:W-:-:S04]  /*b2e0*/  SHF.R.S32.HI R8, RZ, 0x1f, R5 ;  /* 0x0000001fff087819 */ /* 0x000fc80000011405 */
[----:B------:R-:W-:Y:S01]  /*b2f0*/  LEA.HI R8, R8, R5, RZ, 0x7 ;  /* 0x0000000508087211 */ /* 0x000fe200078f38ff */
[----:B------:R-:W-:-:S03]  /*b300*/  IMAD.MOV.U32 R5, RZ, RZ, 0x1 ;  /* 0x00000001ff057424 */ /* 0x000fc600078e00ff */
[----:B------:R-:W-:-:S05]  /*b310*/  SHF.R.S32.HI R12, RZ, 0x7, R8 ;  /* 0x00000007ff0c7819 */ /* 0x000fca0000011408 */
[----:B------:R-:W-:-:S07]  /*b320*/  VIADD R0, R12, 0x1 ;  /* 0x000000010c007836 */ /* 0x000fce0000000000 */
.L_x_245:
[----:B------:R-:W-:-:S03]  /*b330*/  UMOV UR4, 0xffffffff ;  /* 0xffffffff00047882 */ /* 0x000fc60000000000 */
[----:B------:R-:W-:Y:S05]  /*b340*/  BRA.DIV UR4, `(.L_x_234) ;  /* 0x0000000e04e87947 */ /* 0x000fea000b800000 */
[----:B------:R-:W-:-:S13]  /*b350*/  ELECT P1, URZ, PT ;  /* 0x00000000003f782f */ /* 0x000fda0003820000 */
.L_x_258:
[----:B------:R-:W0:Y:S01]  /*b360*/  LDC R7, c[0x0][0x28c] ;  /* 0x0000a300ff077b82 */ /* 0x000e220000000800 */
[----:B------:R-:W-:Y:S01]  /*b370*/  BSSY B1, `(.L_x_235) ;  /* 0x0000037000017945 */ /* 0x000fe20003800000 */
[----:B0-----:R-:W-:-:S13]  /*b380*/  ISETP.LT.OR P1, PT, R7, 0x1, !P1 ;  /* 0x000000010700780c */ /* 0x001fda0004f21670 */
[----:B------:R-:W-:Y:S05]  /*b390*/  @P1 BRA `(.L_x_236) ;  /* 0x0000000000d01947 */ /* 0x000fea0003800000 */
[----:B------:R-:W-:Y:S02]  /*b3a0*/  IMAD R14, R14, 0x60, RZ ;  /* 0x000000600e0e7824 */ /* 0x000fe400078e02ff */
[----:B------:R-:W-:Y:S02]  /*b3b0*/  IMAD R17, R11, 0xc0, RZ ;  /* 0x000000c00b117824 */ /* 0x000fe400078e02ff */
[----:B------:R-:W-:Y:S02]  /*b3c0*/  IMAD.MOV.U32 R20, RZ, RZ, RZ ;  /* 0x000000ffff147224 */ /* 0x000fe400078e00ff */
[----:B------:R-:W-:Y:S02]  /*b3d0*/  IMAD.MOV.U32 R7, RZ, RZ, R0 ;  /* 0x000000ffff077224 */ /* 0x000fe400078e0000 */
[----:B------:R-:W-:Y:S02]  /*b3e0*/  IMAD.MOV.U32 R8, RZ, RZ, R5 ;  /* 0x000000ffff087224 */ /* 0x000fe400078e0005 */
[----:B------:R-:W-:-:S07]  /*b3f0*/  IMAD.MOV.U32 R9, RZ, RZ, R13 ;  /* 0x000000ffff097224 */ /* 0x000fce00078e000d */
.L_x_240:
[----:B------:R-:W0:Y:S01]  /*b400*/  S2R R11, SR_CgaCtaId ;  /* 0x00000000000b7919 */ /* 0x000e220000008800 */
[----:B------:R-:W-:-:S04]  /*b410*/  MOV R10, 0x400 ;  /* 0x00000400000a7802 */ /* 0x000fc80000000f00 */
[----:B0-----:R-:W-:Y:S02]  /*b420*/  LEA R18, R11, R10, 0x18 ;  /* 0x0000000a0b127211 */ /* 0x001fe400078ec0ff */
[----:B------:R-:W-:Y:S01]  /*b430*/  SHF.L.U32 R10, R8, 0x1f, RZ ;  /* 0x0000001f080a7819 */ /* 0x000fe200000006ff */
[----:B------:R-:W0:Y:S02]  /*b440*/  @!P2 LDC R11, c[0x0][0x500] ;  /* 0x00014000ff0bab82 */ /* 0x000e240000000800 */
[----:B------:R-:W-:-:S04]  /*b450*/  IMAD R19, R9, 0x8, R18 ;  /* 0x0000000809137824 */ /* 0x000fc800078e0212 */
[----:B------:R-:W1:Y:S02]  /*b460*/  SYNCS.PHASECHK.TRANS64.TRYWAIT P1, [R19+URZ+0x30], R10 ;  /* 0x0000300a130075a7 */ /* 0x000e64000802017f */
[----:B-1----:R-:W-:Y:S05]  /*b470*/  @!P1 BRA `(.L_x_237) ;  /* 0x0000000c00bc9947 */ /* 0x002fea0003800000 */
.L_x_259:
[----:B-1----:R-:W-:Y:S01]  /*b480*/  PRMT R10, R16, 0x9910, RZ ;  /* 0x00009910100a7816 */ /* 0x002fe200000000ff */
[----:B0-----:R0:W-:Y:S03]  /*b490*/  @!P2 SYNCS.ARRIVE.TRANS64 RZ, [R19+URZ], R11 ;  /* 0x0000000b13ffa9a7 */ /* 0x0011e6000800003f */
[----:B------:R-:W-:-:S13]  /*b4a0*/  ISETP.NE.AND P1, PT, R10, 0x2, PT ;  /* 0x000000020a00780c */ /* 0x000fda0003f25270 */
[----:B0-----:R-:W-:Y:S05]  /*b4b0*/  @P1 BRA `(.L_x_238) ;  /* 0x0000000000041947 */ /* 0x001fea0003800000 */
[----:B------:R-:W-:Y:S01]  /*b4c0*/  BPT.TRAP 0x1 ;  /* 0x000000040000795c */ /* 0x000fe20000300000 */
.L_x_238:
[----:B------:R-:W-:Y:S05]  /*b4d0*/  @P0 BRA `(.L_x_239) ;  /* 0x0000000000040947 */ /* 0x000fea0003800000 */
[----:B------:R-:W-:Y:S01]  /*b4e0*/  BPT.TRAP 0x1 ;  /* 0x000000040000795c */ /* 0x000fe20000300000 */
.L_x_239:
[--C-:B------:R-:W-:Y:S01]  /*b4f0*/  IMAD R10, R9, 0x6000, R18.reuse ;  /* 0x00006000090a7824 */ /* 0x100fe200078e0212 */
[----:B------:R-:W-:Y:S01]  /*b500*/  R2UR UR9, R19 ;  /* 0x00000000130972ca */ /* 0x000fe200000e0000 */
[----:B------:R-:W-:Y:S01]  /*b510*/  IMAD R18, R9, 0x3000, R18 ;  /* 0x0000300009127824 */ /* 0x000fe200078e0212 */
[----:B------:R-:W-:Y:S01]  /*b520*/  UIADD3 UR4, UP0, UR22, 0xf0, URZ ;  /* 0x000000f016047890 */ /* 0x000fe2000ff1e03f */
[----:B------:R-:W-:Y:S01]  /*b530*/  VIADD R7, R7, 0xffffffff ;  /* 0xffffffff07077836 */ /* 0x000fe20000000000 */
[----:B------:R-:W-:Y:S01]  /*b540*/  R2UR UR5, R10 ;  /* 0x000000000a0572ca */ /* 0x000fe200000e0000 */
[----:B------:R-:W-:Y:S01]  /*b550*/  UIADD3 UR24, UP1, UR22, 0x1f0, URZ ;  /* 0x000001f016187890 */ /* 0x000fe2000ff3e03f */
[----:B------:R-:W-:Y:S01]  /*b560*/  R2UR UR8, R18 ;  /* 0x00000000120872ca */ /* 0x000fe200000e0000 */
[----:B------:R-:W-:Y:S01]  /*b570*/  VIADD R9, R9, 0x1 ;  /* 0x0000000109097836 */ /* 0x000fe20000000000 */
[----:B------:R-:W-:Y:S01]  /*b580*/  R2UR UR11, R17 ;  /* 0x00000000110b72ca */ /* 0x000fe200000e0000 */
[----:B------:R-:W-:Y:S01]  /*b590*/  UIADD3.X UR25, URZ, UR23, URZ, UP1, !UPT ;  /* 0x000000173f197290 */ /* 0x000fe20008ffe43f */
[----:B------:R-:W-:Y:S01]  /*b5a0*/  R2UR UR10, R20 ;  /* 0x00000000140a72ca */ /* 0x000fe200000e0000 */
[----:B------:R-:W-:Y:S01]  /*b5b0*/  UMOV UR6, 0x0 ;  /* 0x0000000000067882 */ /* 0x000fe20000000000 */
[----:B------:R-:W-:Y:S01]  /*b5c0*/  R2UR UR12, R6 ;  /* 0x00000000060c72ca */ /* 0x000fe200000e0000 */
[----:B------:R-:W-:Y:S01]  /*b5d0*/  UMOV UR7, 0x10000000 ;  /* 0x1000000000077882 */ /* 0x000fe20000000000 */
[----:B------:R-:W-:Y:S01]  /*b5e0*/  R2UR UR19, R14 ;  /* 0x000000000e1372ca */ /* 0x000fe200000e0000 */
[----:B------:R-:W-:Y:S01]  /*b5f0*/  VIADD R20, R20, 0x80 ;  /* 0x0000008014147836 */ /* 0x000fe20000000000 */
[----:B------:R-:W-:Y:S01]  /*b600*/  ISETP.GT.AND P4, PT, R7, 0x1, PT ;  /* 0x000000010700780c */ /* 0x000fe20003f84270 */
[----:B------:R-:W-:Y:S01]  /*b610*/  UIADD3 UR14, UR5, 0x180, URZ ;  /* 0x00000180050e7890 */ /* 0x000fe2000fffe03f */
[----:B------:R-:W-:Y:S01]  /*b620*/  ISETP.NE.AND P1, PT, R9, 0x6, PT ;  /* 0x000000060900780c */ /* 0x000fe20003f25270 */
[----:B------:R-:W-:-:S02]  /*b630*/  UIADD3.X UR5, URZ, UR23, URZ, UP0, !UPT ;  /* 0x000000173f057290 */ /* 0x000fc400087fe43f */
[----:B------:R-:W-:Y:S01]  /*b640*/  UIADD3 UR15, UR8, 0x24180, URZ ;  /* 0x00024180080f7890 */ /* 0x000fe2000fffe03f */
[----:B------:R-:W-:Y:S02]  /*b650*/  SEL R11, RZ, 0x1, P1 ;  /* 0x00000001ff0b7807 */ /* 0x000fe40000800000 */
[----:B------:R-:W-:Y:S01]  /*b660*/  UMOV UR8, UR14 ;  /* 0x0000000e00087c82 */ /* 0x000fe20008000000 */
[----:B------:R-:W-:Y:S02]  /*b670*/  SEL R9, R9, RZ, P1 ;  /* 0x000000ff09097207 */ /* 0x000fe40000800000 */
[----:B------:R-:W-:Y:S01]  /*b680*/  LOP3.LUT R8, R8, R11, RZ, 0x3c, !PT ;  /* 0x0000000b08087212 */ /* 0x000fe200078e3cff */
[----:B------:R0:W-:Y:S02]  /*b690*/  UTMALDG.3D [UR8], [UR4], desc[UR6] ;  /* 0x00000608040075b4 */ /* 0x0001e40008011000 */
[----:B0-----:R-:W-:Y:S01]  /*b6a0*/  UMOV UR8, UR15 ;  /* 0x0000000f00087c82 */ /* 0x001fe20008000000 */
[----:B------:R-:W-:-:S02]  /*b6b0*/  UMOV UR11, UR19 ;  /* 0x00000013000b7c82 */ /* 0x000fc40008000000 */
[----:B------:R0:W-:Y:S02]  /*b6c0*/  UTMALDG.3D [UR8], [UR24], desc[UR6] ;  /* 0x00000608180075b4 */ /* 0x0001e40008011000 */
[----:B0-----:R-:W-:Y:S05]  /*b6d0*/  @P4 BRA `(.L_x_240) ;  /* 0xfffffffc00484947 */ /* 0x001fea000383ffff */
.L_x_236:
[----:B------:R-:W-:Y:S05]  /*b6e0*/  BSYNC B1 ;  /* 0x0000000000017941 */ /* 0x000fea0003800000 */
.L_x_235:
[----:B------:R-:W-:Y:S01]  /*b6f0*/  LOP3.LUT P4, RZ, R15, 0xff, RZ, 0xc0, !PT ;  /* 0x000000ff0fff7812 */ /* 0x000fe2000788c0ff */
[----:B------:R-:W-:Y:S01]  /*b700*/  IMAD.IADD R13, R12, 0x1, R13 ;  /* 0x000000010c0d7824 */ /* 0x000fe200078e020d */
[----:B------:R-:W-:Y:S01]  /*b710*/  IADD3 R2, P5, R2, UR20, RZ ;  /* 0x0000001402027c10 */ /* 0x000fe2000ffbe0ff */
[----:B------:R-:W-:Y:S01]  /*b720*/  ULDC.64 UR4, c[0x0][0x650] ;  /* 0x0001940000047ab9 */ /* 0x000fe20000000a00 */
[----:B------:R-:W-:Y:S01]  /*b730*/  BSSY B1, `(.L_x_241) ;  /* 0x000006a000017945 */ /* 0x000fe20003800000 */
[----:B------:R-:W-:Y:S01]  /*b740*/  IMAD.MOV.U32 R11, RZ, RZ, -0x1 ;  /* 0xffffffffff0b7424 */ /* 0x000fe200078e00ff */
[----:B------:R-:W-:Y:S01]  /*b750*/  ISETP.GT.U32.AND P1, PT, R13, 0x5, PT ;  /* 0x000000050d00780c */ /* 0x000fe20003f24070 */
[----:B------:R-:W-:Y:S01]  /*b760*/  IMAD.MOV.U32 R14, RZ, RZ, -0x1 ;  /* 0xffffffffff0e7424 */ /* 0x000fe200078e00ff */
[----:B------:R-:W-:Y:S02]  /*b770*/  IADD3.X R3, R3, UR13, RZ, P5, !PT ;  /* 0x0000000d03037c10 */ /* 0x000fe4000affe4ff */
[----:B------:R-:W-:-:S02]  /*b780*/  ISETP.LT.U32.AND P1, PT, R12, 0x6, P1 ;  /* 0x000000060c00780c */ /* 0x000fc40000f21070 */
[----:B------:R-:W-:Y:S01]  /*b790*/  PRMT R15, RZ, 0x7610, R15 ;  /* 0x00007610ff0f7816 */ /* 0x000fe2000000000f */
[----:B------:R-:W0:Y:S01]  /*b7a0*/  @P4 S2R R7, SR_CgaCtaId ;  /* 0x0000000000074919 */ /* 0x000e220000008800 */
[----:B------:R-:W-:-:S04]  /*b7b0*/  @P4 MOV R6, 0x400 ;  /* 0x0000040000064802 */ /* 0x000fc80000000f00 */
[----:B0-----:R-:W-:Y:S01]  /*b7c0*/  @P4 LEA R8, R7, R6, 0x18 ;  /* 0x0000000607084211 */ /* 0x001fe200078ec0ff */
[----:B------:R-:W-:Y:S01]  /*b7d0*/  IMAD.WIDE.U32 R6, R13, -0x55555555, RZ ;  /* 0xaaaaaaab0d067825 */ /* 0x000fe200078e00ff */
[----:B------:R-:W-:Y:S02]  /*b7e0*/  SEL R6, RZ, 0x1, !P1 ;  /* 0x00000001ff067807 */ /* 0x000fe40004800000 */
[----:B------:R-:W-:Y:S01]  /*b7f0*/  ISETP.GE.U32.AND P1, PT, R2, UR4, PT ;  /* 0x0000000402007c0c */ /* 0x000fe2000bf26070 */
[----:B------:R0:W-:Y:S01]  /*b800*/  @P4 SYNCS.ARRIVE.TRANS64.A1T0 RZ, [R8+URZ+0x78], RZ ;  /* 0x000078ff08ff49a7 */ /* 0x0001e2000810003f */
[----:B------:R-:W-:Y:S02]  /*b810*/  ISETP.GE.U32.AND P4, PT, R12, 0x6, PT ;  /* 0x000000060c00780c */ /* 0x000fe40003f86070 */
[----:B------:R-:W-:Y:S02]  /*b820*/  ISETP.GE.U32.AND.EX P1, PT, R3, UR5, PT, P1 ;  /* 0x0000000503007c0c */ /* 0x000fe4000bf26110 */
[----:B------:R-:W-:Y:S01]  /*b830*/  LOP3.LUT R5, R5, R6, RZ, 0x3c, !PT ;  /* 0x0000000605057212 */ /* 0x000fe200078e3cff */
[----:B------:R-:W-:Y:S01]  /*b840*/  IMAD.MOV.U32 R6, RZ, RZ, -0x1 ;  /* 0xffffffffff067424 */ /* 0x000fe200078e00ff */
[----:B0-----:R-:W-:-:S02]  /*b850*/  SHF.R.U32.HI R8, RZ, 0x2, R7 ;  /* 0x00000002ff087819 */ /* 0x001fc40000011607 */
[----:B------:R-:W-:-:S03]  /*b860*/  PRMT R7, RZ, 0x7610, R7 ;  /* 0x00007610ff077816 */ /* 0x000fc60000000007 */
[----:B------:R-:W-:Y:S02]  /*b870*/  IMAD R13, R8, -0x6, R13 ;  /* 0xfffffffa080d7824 */ /* 0x000fe400078e020d */
[----:B------:R-:W-:Y:S02]  /*b880*/  @P4 LOP3.LUT R5, R5, 0x1, R8, 0x78, !PT ;  /* 0x0000000105054812 */ /* 0x000fe400078e7808 */
[----:B------:R-:W-:Y:S05]  /*b890*/  @P1 BRA `(.L_x_242) ;  /* 0x00000004004c1947 */ /* 0x000fea0003800000 */
[----:B------:R-:W-:Y:S01]  /*b8a0*/  ULDC.64 UR4, c[0x0][0x628] ;  /* 0x00018a0000047ab9 */ /* 0x000fe20000000a00 */
[----:B------:R-:W0:Y:S01]  /*b8b0*/  S2R R17, SR_CTAID.X ;  /* 0x0000000000117919 */ /* 0x000e220000002500 */
[----:B------:R-:W-:Y:S01]  /*b8c0*/  ISETP.NE.U32.AND P1, PT, RZ, UR4, PT ;  /* 0x00000004ff007c0c */ /* 0x000fe2000bf25070 */
[----:B------:R-:W-:Y:S01]  /*b8d0*/  ULDC UR7, c[0x0][0x630] ;  /* 0x00018c0000077ab9 */ /* 0x000fe20000000800 */
[----:B------:R-:W-:Y:S01]  /*b8e0*/  IMAD.MOV.U32 R6, RZ, RZ, R2 ;  /* 0x000000ffff067224 */ /* 0x000fe200078e0002 */
[----:B------:R-:W1:Y:S01]  /*b8f0*/  S2R R14, SR_CTAID.Y ;  /* 0x00000000000e7919 */ /* 0x000e620000002600 */
[----:B------:R-:W-:Y:S01]  /*b900*/  ISETP.NE.AND.EX P1, PT, RZ, UR5, PT, P1 ;  /* 0x00000005ff007c0c */ /* 0x000fe2000bf25310 */
[----:B------:R-:W-:-:S12]  /*b910*/  IMAD.MOV.U32 R7, RZ, RZ, R3 ;  /* 0x000000ffff077224 */ /* 0x000fd800078e0003 */
[----:B------:R-:W-:Y:S05]  /*b920*/  @!P1 BRA `(.L_x_243) ;  /* 0x0000000000289947 */ /* 0x000fea0003800000 */
[----:B------:R-:W-:Y:S02]  /*b930*/  ULDC UR6, c[0x0][0x634] ;  /* 0x00018d0000067ab9 */ /* 0x000fe40000000800 */
[----:B------:R-:W-:-:S05]  /*b940*/  IADD3 R11, P1, R2, UR6, RZ ;  /* 0x00000006020b7c10 */ /* 0x000fca000ff3e0ff */
[----:B------:R-:W-:-:S04]  /*b950*/  IMAD.X R19, RZ, RZ, R3, P1 ;  /* 0x000000ffff137224 */ /* 0x000fc800008e0603 */
[----:B------:R-:W-:-:S04]  /*b960*/  IMAD.WIDE.U32 R8, R19, UR4, RZ ;  /* 0x0000000413087c25 */ /* 0x000fc8000f8e00ff */
[----:B------:R-:W-:-:S04]  /*b970*/  IMAD.WIDE.U32 R8, P1, R11, UR5, R8 ;  /* 0x000000050b087c25 */ /* 0x000fc8000f820008 */
[----:B------:R-:W-:-:S04]  /*b980*/  IMAD.WIDE.U32 R10, R11, UR4, RZ ;  /* 0x000000040b0a7c25 */ /* 0x000fc8000f8e00ff */
[----:B------:R-:W-:Y:S01]  /*b990*/  IMAD.X R7, RZ, RZ, RZ, P1 ;  /* 0x000000ffff077224 */ /* 0x000fe200008e06ff */
[----:B------:R-:W-:Y:S01]  /*b9a0*/  IADD3 RZ, P1, R11, R8, RZ ;  /* 0x000000080bff7210 */ /* 0x000fe20007f3e0ff */
[----:B------:R-:W-:-:S04]  /*b9b0*/  IMAD.MOV.U32 R6, RZ, RZ, R9 ;  /* 0x000000ffff067224 */ /* 0x000fc800078e0009 */
[----:B------:R-:W-:-:S08]  /*b9c0*/  IMAD.WIDE.U32.X R6, R19, UR5, R6, P1 ;  /* 0x0000000513067c25 */ /* 0x000fd000088e0406 */
.L_x_243:
[--C-:B------:R-:W-:Y:S01]  /*b9d0*/  SHF.R.U64 R10, R6, UR7, R7.reuse ;  /* 0x00000007060a7c19 */ /* 0x100fe20008001207 */
[----:B------:R-:W-:Y:S01]  /*b9e0*/  ULDC.64 UR4, c[0x0][0x620] ;  /* 0x0001880000047ab9 */ /* 0x000fe20000000a00 */
[----:B------:R-:W-:Y:S01]  /*b9f0*/  SHF.R.U32.HI R6, RZ, UR7, R7 ;  /* 0x00000007ff067c19 */ /* 0x000fe20008011607 */
[----:B------:R-:W2:Y:S01]  /*ba00*/  LDC R22, c[0x0][0x144] ;  /* 0x00005100ff167b82 */ /* 0x000ea20000000800 */
[----:B------:R-:W-:Y:S01]  /*ba10*/  IADD3 R9, P1, RZ, -R10, RZ ;  /* 0x8000000aff097210 */ /* 0x000fe20007f3e0ff */
[----:B------:R-:W-:Y:S01]  /*ba20*/  ULDC.64 UR8, c[0x0][0x640] ;  /* 0x0001900000087ab9 */ /* 0x000fe20000000a00 */
[----:B0-----:R-:W-:Y:S01]  /*ba30*/  I2FP.F32.U32 R11, R17 ;  /* 0x00000011000b7245 */ /* 0x001fe20000201000 */
[----:B------:R-:W-:Y:S02]  /*ba40*/  ULDC UR6, c[0x0][0x608] ;  /* 0x0001820000067ab9 */ /* 0x000fe40000000800 */
[----:B------:R-:W-:Y:S01]  /*ba50*/  IMAD.X R6, RZ, RZ, ~R6, P1 ;  /* 0x000000ffff067224 */ /* 0x000fe200008e0e06 */
[----:B------:R-:W-:Y:S01]  /*ba60*/  ISETP.NE.U32.AND P1, PT, RZ, UR8, PT ;  /* 0x00000008ff007c0c */ /* 0x000fe2000bf25070 */
[----:B------:R-:W0:Y:S02]  /*ba70*/  LDC R19, c[0x0][0x148] ;  /* 0x00005200ff137b82 */ /* 0x000e240000000800 */
[----:B------:R-:W-:Y:S01]  /*ba80*/  IMAD R8, R6, UR4, RZ ;  /* 0x0000000406087c24 */ /* 0x000fe2000f8e02ff */
[----:B------:R-:W-:Y:S01]  /*ba90*/  ISETP.NE.AND.EX P1, PT, RZ, UR9, PT, P1 ;  /* 0x00000009ff007c0c */ /* 0x000fe2000bf25310 */
[----:B------:R-:W-:Y:S01]  /*baa0*/  IMAD.WIDE.U32 R6, R9, UR4, R2 ;  /* 0x0000000409067c25 */ /* 0x000fe2000f8e0002 */
[----:B------:R-:W-:-:S03]  /*bab0*/  ULDC UR4, c[0x0][0x150] ;  /* 0x0000540000047ab9 */ /* 0x000fc60000000800 */
[----:B------:R-:W-:Y:S02]  /*bac0*/  IMAD R9, R9, UR5, R8 ;  /* 0x0000000509097c24 */ /* 0x000fe4000f8e0208 */
[----:B------:R-:W-:Y:S01]  /*bad0*/  FMUL R8, R11, UR4 ;  /* 0x000000040b087c20 */ /* 0x000fe20008400000 */
[----:B------:R-:W-:Y:S01]  /*bae0*/  ULDC UR4, c[0x0][0x618] ;  /* 0x0001860000047ab9 */ /* 0x000fe20000000800 */
[----:B------:R-:W-:Y:S01]  /*baf0*/  ULDC UR5, c[0x0][0x154] ;  /* 0x0000550000057ab9 */ /* 0x000fe20000000800 */
[----:B------:R-:W-:-:S03]  /*bb00*/  IMAD.IADD R7, R7, 0x1, R9 ;  /* 0x0000000107077824 */ /* 0x000fc600078e0209 */
[----:B------:R-:W3:Y:S02]  /*bb10*/  F2I.U32.TRUNC.NTZ R8, R8 ;  /* 0x0000000800087305 */ /* 0x000ee4000020f000 */
[----:B------:R-:W-:Y:S02]  /*bb20*/  SHF.R.U64 R11, R6, UR4, R7 ;  /* 0x00000004060b7c19 */ /* 0x000fe40008001207 */
[----:B-1----:R-:W-:-:S05]  /*bb30*/  I2FP.F32.U32 R6, R14 ;  /* 0x0000000e00067245 */ /* 0x002fca0000201000 */
[----:B------:R-:W-:Y:S01]  /*bb40*/  FMUL R21, R6, UR5 ;  /* 0x0000000506157c20 */ /* 0x000fe20008400000 */
[----:B------:R-:W-:Y:S01]  /*bb50*/  SHF.R.U32.HI R6, RZ, UR4, R7 ;  /* 0x00000004ff067c19 */ /* 0x000fe20008011607 */
[----:B------:R-:W-:-:S03]  /*bb60*/  ULDC UR4, c[0x0][0x658] ;  /* 0x0001960000047ab9 */ /* 0x000fc60000000800 */
[--C-:B------:R-:W-:Y:S01]  /*bb70*/  SHF.R.U64 R20, R11, UR6, R6.reuse ;  /* 0x000000060b147c19 */ /* 0x100fe20008001206 */
[----:B------:R-:W1:Y:S01]  /*bb80*/  F2I.U32.TRUNC.NTZ R21, R21 ;  /* 0x0000001500157305 */ /* 0x000e62000020f000 */
[----:B------:R-:W-:Y:S01]  /*bb90*/  SHF.R.U32.HI R7, RZ, UR6, R6 ;  /* 0x00000006ff077c19 */ /* 0x000fe20008011606 */
[----:B---3--:R-:W-:-:S03]  /*bba0*/  IMAD.MOV R8, RZ, RZ, -R8 ;  /* 0x000000ffff087224 */ /* 0x008fc600078e0a08 */
[----:B------:R-:W-:Y:S01]  /*bbb0*/  SHF.R.U64 R18, R20, UR4, R7 ;  /* 0x0000000414127c19 */ /* 0x000fe20008001207 */
[----:B--2---:R-:W-:Y:S01]  /*bbc0*/  IMAD R17, R22, R8, R17 ;  /* 0x0000000816117224 */ /* 0x004fe200078e0211 */
[----:B------:R-:W-:-:S03]  /*bbd0*/  SHF.R.U32.HI R23, RZ, UR4, R7 ;  /* 0x00000004ff177c19 */ /* 0x000fc60008011607 */
[----:B------:R-:W-:Y:S02]  /*bbe0*/  IMAD.MOV.U32 R6, RZ, RZ, R18 ;  /* 0x000000ffff067224 */ /* 0x000fe400078e0012 */
[----:B------:R-:W-:Y:S01]  /*bbf0*/  IMAD.MOV.U32 R7, RZ, RZ, R23 ;  /* 0x000000ffff077224 */ /* 0x000fe200078e0017 */
[----:B-1----:R-:W-:Y:S06]  /*bc00*/  @!P1 BRA `(.L_x_244) ;  /* 0x0000000000289947 */ /* 0x002fec0003800000 */
[----:B------:R-:W-:Y:S02]  /*bc10*/  ULDC UR4, c[0x0][0x64c] ;  /* 0x0001930000047ab9 */ /* 0x000fe40000000800 */
[----:B------:R-:W-:-:S05]  /*bc20*/  IADD3 R7, P1, R18, UR4, RZ ;  /* 0x0000000412077c10 */ /* 0x000fca000ff3e0ff */
[----:B------:R-:W-:-:S04]  /*bc30*/  IMAD.X R23, RZ, RZ, R23, P1 ;  /* 0x000000ffff177224 */ /* 0x000fc800008e0617 */
[----:B------:R-:W-:-:S04]  /*bc40*/  IMAD.WIDE.U32 R8, R23, UR8, RZ ;  /* 0x0000000817087c25 */ /* 0x000fc8000f8e00ff */
[----:B------:R-:W-:-:S04]  /*bc50*/  IMAD.WIDE.U32 R8, P1, R7, UR9, R8 ;  /* 0x0000000907087c25 */ /* 0x000fc8000f820008 */
[----:B------:R-:W-:-:S04]  /*bc60*/  IMAD.WIDE.U32 R6, R7, UR8, RZ ;  /* 0x0000000807067c25 */ /* 0x000fc8000f8e00ff */
[----:B------:R-:W-:Y:S01]  /*bc70*/  IMAD.MOV.U32 R6, RZ, RZ, R9 ;  /* 0x000000ffff067224 */ /* 0x000fe200078e0009 */
[----:B------:R-:W-:Y:S01]  /*bc80*/  IADD3 RZ, P4, R7, R8, RZ ;  /* 0x0000000807ff7210 */ /* 0x000fe20007f9e0ff */
[----:B------:R-:W-:-:S04]  /*bc90*/  IMAD.X R7, RZ, RZ, RZ, P1 ;  /* 0x000000ffff077224 */ /* 0x000fc800008e06ff */
[----:B------:R-:W-:-:S08]  /*bca0*/  IMAD.WIDE.U32.X R6, R23, UR9, R6, P4 ;  /* 0x0000000917067c25 */ /* 0x000fd0000a0e0406 */
.L_x_244:
[----:B------:R-:W-:Y:S01]  /*bcb0*/  ULDC UR4, c[0x0][0x648] ;  /* 0x0001920000047ab9 */ /* 0x000fe20000000800 */
[----:B------:R-:W-:Y:S01]  /*bcc0*/  LOP3.LUT R20, R20, UR17, RZ, 0xc0, !PT ;  /* 0x0000001114147c12 */ /* 0x000fe2000f8ec0ff */
[----:B------:R-:W-:Y:S01]  /*bcd0*/  IMAD.MOV R21, RZ, RZ, -R21 ;  /* 0x000000ffff157224 */ /* 0x000fe200078e0a15 */
[----:B------:R-:W-:Y:S01]  /*bce0*/  SHF.R.U64 R7, R6, UR4, R7 ;  /* 0x0000000406077c19 */ /* 0x000fe20008001207 */
[----:B------:R-:W-:Y:S01]  /*bcf0*/  ULDC UR4, c[0x0][0x638] ;  /* 0x00018e0000047ab9 */ /* 0x000fe20000000800 */
[----:B------:R-:W-:Y:S01]  /*bd00*/  LOP3.LUT R11, R11, UR16, RZ, 0xc0, !PT ;  /* 0x000000100b0b7c12 */ /* 0x000fe2000f8ec0ff */
[----:B0-----:R-:W-:Y:S01]  /*bd10*/  @P3 IMAD R17, R19, R21, R14 ;  /* 0x0000001513113224 */ /* 0x001fe200078e020e */
[----:B------:R-:W-:Y:S01]  /*bd20*/  ULDC UR5, c[0x0][0x610] ;  /* 0x0001840000057ab9 */ /* 0x000fe20000000800 */
[----:B------:R-:W-:Y:S02]  /*bd30*/  IMAD.MOV R9, RZ, RZ, -R7 ;  /* 0x000000ffff097224 */ /* 0x000fe400078e0a07 */
[----:B------:R-:W-:-:S02]  /*bd40*/  IMAD R20, R7, UR18, R20 ;  /* 0x0000001207147c24 */ /* 0x000fc4000f8e0214 */
[----:B------:R-:W-:Y:S01]  /*bd50*/  IMAD R18, R9, UR4, R18 ;  /* 0x0000000409127c24 */ /* 0x000fe2000f8e0212 */
[----:B------:R-:W-:Y:S01]  /*bd60*/  ULDC UR4, c[0x0][0x600] ;  /* 0x0001800000047ab9 */ /* 0x000fe20000000800 */
[----:B------:R-:W-:Y:S02]  /*bd70*/  IMAD R17, R20, UR5, R17 ;  /* 0x0000000514117c24 */ /* 0x000fe4000f8e0211 */
[----:B------:R-:W-:Y:S02]  /*bd80*/  IMAD R18, R18, UR4, R11 ;  /* 0x0000000412127c24 */ /* 0x000fe4000f8e020b */
[----:B------:R-:W-:Y:S02]  /*bd90*/  IMAD.MOV.U32 R7, RZ, RZ, 0x1 ;  /* 0x00000001ff077424 */ /* 0x000fe400078e00ff */
[----:B------:R-:W-:Y:S01]  /*bda0*/  IMAD.MOV.U32 R6, RZ, RZ, R10 ;  /* 0x000000ffff067224 */ /* 0x000fe200078e000a */
[----:B------:R-:W-:Y:S02]  /*bdb0*/  SEL R14, R18, R17, !P3 ;  /* 0x00000011120e7207 */ /* 0x000fe40005800000 */
[----:B------:R-:W-:-:S07]  /*bdc0*/  SEL R11, R17, R18, !P3 ;  /* 0x00000012110b7207 */ /* 0x000fce0005800000 */
.L_x_242:
[----:B------:R-:W-:Y:S05]  /*bdd0*/  BSYNC B1 ;  /* 0x0000000000017941 */ /* 0x000fea0003800000 */
.L_x_241:
[----:B------:R-:W-:-:S13]  /*bde0*/  LOP3.LUT P1, RZ, R7, 0xff, RZ, 0xc0, !PT ;  /* 0x000000ff07ff7812 */ /* 0x000fda000782c0ff */
[----:B------:R-:W-:Y:S05]  /*bdf0*/  @P1 BRA `(.L_x_245) ;  /* 0xfffffff4004c1947 */ /* 0x000fea000383ffff */
[----:B------:R-:W-:Y:S05]  /*be00*/  BSYNC B0 ;  /* 0x0000000000007941 */ /* 0x000fea0003800000 */
.L_x_233:
[----:B------:R-:W-:-:S03]  /*be10*/  UMOV UR4, 0xffffffff ;  /* 0xffffffff00047882 */ /* 0x000fc60000000000 */
[----:B------:R-:W-:Y:S05]  /*be20*/  BRA.DIV UR4, `(.L_x_246) ;  /* 0x0000000604647947 */ /* 0x000fea000b800000 */
[----:B------:R-:W-:-:S13]  /*be30*/  ELECT P0, URZ, PT ;  /* 0x00000000003f782f */ /* 0x000fda0003800000 */
.L_x_262:
[----:B------:R-:W-:Y:S04]  /*be40*/  BSSY B0, `(.L_x_247) ;  /* 0x000003d000007945 */ /* 0x000fe80003800000 */
[----:B------:R-:W-:Y:S05]  /*be50*/  @!P0 BRA `(.L_x_248) ;  /* 0x0000000000ec8947 */ /* 0x000fea0003800000 */
[----:B------:R-:W-:-:S04]  /*be60*/  LOP3.LUT R4, R4, 0x2, RZ, 0xfc, !PT ;  /* 0x0000000204047812 */ /* 0x000fc800078efcff */
[----:B------:R-:W-:-:S13]  /*be70*/  ISETP.NE.AND P0, PT, R4, 0x3, PT ;  /* 0x000000030400780c */ /* 0x000fda0003f05270 */
[----:B------:R-:W-:Y:S05]  /*be80*/  @!P0 BRA `(.L_x_249) ;  /* 0x0000000000048947 */ /* 0x000fea0003800000 */
[----:B------:R-:W-:Y:S01]  /*be90*/  BPT.TRAP 0x1 ;  /* 0x000000040000795c */ /* 0x000fe20000300000 */
.L_x_249:
[----:B------:R-:W0:Y:S01]  /*bea0*/  S2R R3, SR_CgaCtaId ;  /* 0x0000000000037919 */ /* 0x000e220000008800 */
[----:B------:R-:W-:-:S04]  /*beb0*/  MOV R0, 0x400 ;  /* 0x0000040000007802 */ /* 0x000fc80000000f00 */
[----:B0-----:R-:W-:Y:S02]  /*bec0*/  LEA R0, R3, R0, 0x18 ;  /* 0x0000000003007211 */ /* 0x001fe400078ec0ff */
[----:B------:R-:W-:-:S03]  /*bed0*/  SHF.L.U32 R3, R5, 0x1f, RZ ;  /* 0x0000001f05037819 */ /* 0x000fc600000006ff */
[----:B------:R-:W-:-:S04]  /*bee0*/  VIADD R0, R0, 0x30 ;  /* 0x0000003000007836 */ /* 0x000fc80000000000 */
[C---:B------:R-:W-:Y:S02]  /*bef0*/  IMAD R6, R13.reuse, 0x8, R0 ;  /* 0x000000080d067824 */ /* 0x040fe400078e0200 */
[----:B------:R-:W-:Y:S02]  /*bf00*/  VIADD R13, R13, 0x1 ;  /* 0x000000010d0d7836 */ /* 0x000fe40000000000 */
[----:B------:R-:W0:Y:S03]  /*bf10*/  SYNCS.PHASECHK.TRANS64.TRYWAIT P0, [R6+URZ], R3 ;  /* 0x00000003060075a7 */ /* 0x000e26000800017f */
[----:B------:R-:W-:-:S04]  /*bf20*/  ISETP.NE.AND P1, PT, R13, 0x6, PT ;  /* 0x000000060d00780c */ /* 0x000fc80003f25270 */
[----:B------:R-:W-:Y:S02]  /*bf30*/  SEL R2, RZ, 0x1, P1 ;  /* 0x00000001ff027807 */ /* 0x000fe40000800000 */
[----:B------:R-:W-:Y:S02]  /*bf40*/  SEL R13, R13, RZ, P1 ;  /* 0x000000ff0d0d7207 */ /* 0x000fe40000800000 */
[----:B------:R-:W-:-:S03]  /*bf50*/  LOP3.LUT R8, R5, R2, RZ, 0x3c, !PT ;  /* 0x0000000205087212 */ /* 0x000fc600078e3cff */
[----:B------:R-:W-:Y:S01]  /*bf60*/  IMAD R7, R13, 0x8, R0 ;  /* 0x000000080d077824 */ /* 0x000fe200078e0200 */
[----:B------:R-:W-:Y:S01]  /*bf70*/  SHF.L.U32 R4, R8, 0x1f, RZ ;  /* 0x0000001f08047819 */ /* 0x000fe200000006ff */
[----:B0-----:R-:W-:Y:S06]  /*bf80*/  @!P0 BRA `(.L_x_250) ;  /* 0x0000000400308947 */ /* 0x001fec0003800000 */
.L_x_263:
[----:B------:R-:W1:Y:S01]  /*bf90*/  SYNCS.PHASECHK.TRANS64.TRYWAIT P0, [R7+URZ], R4 ;  /* 0x00000004070075a7 */ /* 0x000e62000800017f */
[----:B------:R-:W-:-:S05]  /*bfa0*/  VIADD R2, R13, 0x1 ;  /* 0x000000010d027836 */ /* 0x000fca0000000000 */
[----:B------:R-:W-:-:S04]  /*bfb0*/  ISETP.NE.AND P1, PT, R2, 0x6, PT ;  /* 0x000000060200780c */ /* 0x000fc80003f25270 */
[----:B0-----:R-:W-:Y:S02]  /*bfc0*/  SEL R3, RZ, 0x1, P1 ;  /* 0x00000001ff037807 */ /* 0x001fe40000800000 */
[----:B------:R-:W-:Y:S02]  /*bfd0*/  SEL R9, R2, RZ, P1 ;  /* 0x000000ff02097207 */ /* 0x000fe40000800000 */
[----:B------:R-:W-:-:S03]  /*bfe0*/  LOP3.LUT R8, R8, R3, RZ, 0x3c, !PT ;  /* 0x0000000308087212 */ /* 0x000fc600078e3cff */
[----:B------:R-:W-:Y:S01]  /*bff0*/  IMAD R6, R9, 0x8, R0 ;  /* 0x0000000809067824 */ /* 0x000fe200078e0200 */
[----:B------:R-:W-:Y:S01]  /*c000*/  SHF.L.U32 R5, R8, 0x1f, RZ ;  /* 0x0000001f08057819 */ /* 0x000fe200000006ff */
[----:B-1----:R-:W-:Y:S06]  /*c010*/  @!P0 BRA `(.L_x_251) ;  /* 0x0000000400208947 */ /* 0x002fec0003800000 */
.L_x_264:
[----:B------:R-:W1:Y:S01]  /*c020*/  SYNCS.PHASECHK.TRANS64.TRYWAIT P0, [R6+URZ], R5 ;  /* 0x00000005060075a7 */ /* 0x000e62000800017f */
[----:B------:R-:W-:-:S05]  /*c030*/  VIADD R2, R9, 0x1 ;  /* 0x0000000109027836 */ /* 0x000fca0000000000 */
[----:B------:R-:W-:-:S04]  /*c040*/  ISETP.NE.AND P1, PT, R2, 0x6, PT ;  /* 0x000000060200780c */ /* 0x000fc80003f25270 */
[----:B------:R-:W-:Y:S02]  /*c050*/  SEL R3, RZ, 0x1, P1 ;  /* 0x00000001ff037807 */ /* 0x000fe40000800000 */
[----:B0-----:R-:W-:Y:S02]  /*c060*/  SEL R7, R2, RZ, P1 ;  /* 0x000000ff02077207 */ /* 0x001fe40000800000 */
[----:B------:R-:W-:-:S03]  /*c070*/  LOP3.LUT R8, R8, R3, RZ, 0x3c, !PT ;  /* 0x0000000308087212 */ /* 0x000fc600078e3cff */
[----:B------:R-:W-:Y:S01]  /*c080*/  IMAD R9, R7, 0x8, R0 ;  /* 0x0000000807097824 */ /* 0x000fe200078e0200 */
[----:B------:R-:W-:Y:S01]  /*c090*/  SHF.L.U32 R4, R8, 0x1f, RZ ;  /* 0x0000001f08047819 */ /* 0x000fe200000006ff */
[----:B-1----:R-:W-:Y:S06]  /*c0a0*/  @!P0 BRA `(.L_x_252) ;  /* 0x0000000400108947 */ /* 0x002fec0003800000 */
.L_x_265:
[----:B------:R-:W1:Y:S01]  /*c0b0*/  SYNCS.PHASECHK.TRANS64.TRYWAIT P0, [R9+URZ], R4 ;  /* 0x00000004090075a7 */ /* 0x000e62000800017f */
[----:B------:R-:W-:-:S05]  /*c0c0*/  VIADD R2, R7, 0x1 ;  /* 0x0000000107027836 */ /* 0x000fca0000000000 */
[----:B------:R-:W-:-:S04]  /*c0d0*/  ISETP.NE.AND P1, PT, R2, 0x6, PT ;  /* 0x000000060200780c */ /* 0x000fc80003f25270 */
[----:B------:R-:W-:Y:S02]  /*c0e0*/  SEL R3, RZ, 0x1, P1 ;  /* 0x00000001ff037807 */ /* 0x000fe40000800000 */
[----:B------:R-:W-:Y:S02]  /*c0f0*/  SEL R7, R2, RZ, P1 ;  /* 0x000000ff02077207 */ /* 0x000fe40000800000 */
[----:B------:R-:W-:-:S03]  /*c100*/  LOP3.LUT R11, R8, R3, RZ, 0x3c, !PT ;  /* 0x00000003080b7212 */ /* 0x000fc600078e3cff */
[----:B0-----:R-:W-:Y:S01]  /*c110*/  IMAD R6, R7, 0x8, R0 ;  /* 0x0000000807067824 */ /* 0x001fe200078e0200 */
[----:B------:R-:W-:Y:S01]  /*c120*/  SHF.L.U32 R5, R11, 0x1f, RZ ;  /* 0x0000001f0b057819 */ /* 0x000fe200000006ff */
[----:B-1----:R-:W-:Y:S06]  /*c130*/  @!P0 BRA `(.L_x_253) ;  /* 0x0000000400008947 */ /* 0x002fec0003800000 */
.L_x_266:
[----:B------:R-:W1:Y:S01]  /*c140*/  SYNCS.PHASECHK.TRANS64.TRYWAIT P0, [R6+URZ], R5 ;  /* 0x00000005060075a7 */ /* 0x000e62000800017f */
[----:B------:R-:W-:-:S05]  /*c150*/  VIADD R2, R7, 0x1 ;  /* 0x0000000107027836 */ /* 0x000fca0000000000 */
[----:B------:R-:W-:-:S04]  /*c160*/  ISETP.NE.AND P1, PT, R2, 0x6, PT ;  /* 0x000000060200780c */ /* 0x000fc80003f25270 */
[----:B0-----:R-:W-:Y:S02]  /*c170*/  SEL R4, RZ, 0x1, P1 ;  /* 0x00000001ff047807 */ /* 0x001fe40000800000 */
[----:B------:R-:W-:Y:S02]  /*c180*/  SEL R3, R2, RZ, P1 ;  /* 0x000000ff02037207 */ /* 0x000fe40000800000 */
[----:B------:R-:W-:Y:S01]  /*c190*/  LOP3.LUT R4, R11, R4, RZ, 0x3c, !PT ;  /* 0x000000040b047212 */ /* 0x000fe200078e3cff */
[----:B-1----:R-:W-:Y:S06]  /*c1a0*/  @!P0 BRA `(.L_x_254) ;  /* 0x0000000000f88947 */ /* 0x002fec0003800000 */
.L_x_267:
[----:B------:R-:W-:Y:S01]  /*c1b0*/  IMAD R3, R3, 0x8, R0 ;  /* 0x0000000803037824 */ /* 0x000fe200078e0200 */
[----:B------:R-:W-:-:S07]  /*c1c0*/  SHF.L.U32 R0, R4, 0x1f, RZ ;  /* 0x0000001f04007819 */ /* 0x000fce00000006ff */
.L_x_255:
[----:B-1----:R1:W2:Y:S02]  /*c1d0*/  SYNCS.PHASECHK.TRANS64.TRYWAIT P0, [R3+URZ], R0 ;  /* 0x00000000030075a7 */ /* 0x0022a4000800017f */
[----:B--2---:R-:W-:Y:S05]  /*c1e0*/  @!P0 NANOSLEEP.SYNCS 0x989680 ;  /* 0x009896800000895d */ /* 0x004fea0003900000 */
[----:B------:R-:W2:Y:S02]  /*c1f0*/  @!P0 SYNCS.PHASECHK.TRANS64 P0, [R3+URZ], R0 ;  /* 0x00000000030085a7 */ /* 0x000ea4000800007f */
[----:B--2---:R-:W-:Y:S05]  /*c200*/  @!P0 BRA `(.L_x_255) ;  /* 0xfffffffc00f08947 */ /* 0x004fea000383ffff */
.L_x_248:
[----:B------:R-:W-:Y:S05]  /*c210*/  BSYNC B0 ;  /* 0x0000000000007941 */ /* 0x000fea0003800000 */
.L_x_247:
[----:B------:R-:W-:Y:S05]  /*c220*/  EXIT ;  /* 0x000000000000794d */ /* 0x000fea0003800000 */
.L_x_17:
[----:B-1----:R-:W-:-:S04]  /*c230*/  IMAD.U32 R9, RZ, RZ, UR6 ;  /* 0x00000006ff097e24 */ /* 0x002fc8000f8e00ff */
[----:B------:R1:W4:Y:S03]  /*c240*/  SYNCS.PHASECHK.TRANS64.TRYWAIT P0, [R9+URZ], R8 ;  /* 0x00000008090075a7 */ /* 0x000326000800017f */
[----:B----4-:R-:W-:Y:S05]  /*c250*/  @!P0 NANOSLEEP.SYNCS 0x989680 ;  /* 0x009896800000895d */ /* 0x010fea0003900000 */
[----:B------:R-:W4:Y:S02]  /*c260*/  @!P0 SYNCS.PHASECHK.TRANS64 P0, [R9+URZ], R8 ;  /* 0x00000008090085a7 */ /* 0x000f24000800007f */
[----:B----4-:R-:W-:Y:S05]  /*c270*/  @!P0 BRA `(.L_x_17) ;  /* 0xfffffffc00ec8947 */ /* 0x010fea000383ffff */
[----:B------:R-:W-:Y:S05]  /*c280*/  BRA `(.L_x_16) ;  /* 0xffffff54003c7947 */ /* 0x000fea000383ffff */
.L_x_23:
[----:B-1----:R-:W-:-:S04]  /*c290*/  IMAD.U32 R10, RZ, RZ, UR15 ;  /* 0x0000000fff0a7e24 */ /* 0x002fc8000f8e00ff */
[----:B------:R1:W4:Y:S03]  /*c2a0*/  SYNCS.PHASECHK.TRANS64.TRYWAIT P0, [R10+URZ], R9 ;  /* 0x000000090a0075a7 */ /* 0x000326000800017f */
[----:B----4-:R-:W-:Y:S05]  /*c2b0*/  @!P0 NANOSLEEP.SYNCS 0x989680 ;  /* 0x009896800000895d */ /* 0x010fea0003900000 */
[----:B------:R-:W4:Y:S02]  /*c2c0*/  @!P0 SYNCS.PHASECHK.TRANS64 P0, [R10+URZ], R9 ;  /* 0x000000090a0085a7 */ /* 0x000f24000800007f */
[----:B----4-:R-:W-:Y:S05]  /*c2d0*/  @!P0 BRA `(.L_x_23) ;  /* 0xfffffffc00ec8947 */ /* 0x010fea000383ffff */
[----:B------:R-:W-:Y:S05]  /*c2e0*/  BRA `(.L_x_22) ;  /* 0xffffff60009c7947 */ /* 0x000fea000383ffff */
.L_x_234:
[----:B------:R-:W-:Y:S01]  /*c2f0*/  BSSY B1, `(.L_x_256) ;  /* 0x0000006000017945 */ /* 0x000fe20003800000 */
[----:B------:R-:W-:-:S07]  /*c300*/  IMAD.MOV.U32 R7, RZ, RZ, -0x1 ;  /* 0xffffffffff077424 */ /* 0x000fce00078e00ff */
[----:B------:R-:W-:Y:S05]  /*c310*/  WARPSYNC.COLLECTIVE R7, `(.L_x_257) ;  /* 0x00000000070c7348 */ /* 0x000fea0003c00000 */
[----:B------:R-:W-:Y:S02]  /*c320*/  ELECT P1, UR62, PT ;  /* 0x00000000003e782f */ /* 0x000fe40003820000 */
[----:B------:R-:W-:Y:S01]  /*c330*/  MOV R7, UR62 ;  /* 0x0000003e00077c02 */ /* 0x000fe20008000f00 */
[----:B------:R-:W-:Y:S10]  /*c340*/  ENDCOLLECTIVE ;  /* 0x000000000000791b */ /* 0x000ff40003800000 */
.L_x_257:
[----:B------:R-:W-:Y:S05]  /*c350*/  BSYNC B1 ;  /* 0x0000000000017941 */ /* 0x000fea0003800000 */
.L_x_256:
[----:B------:R-:W-:Y:S05]  /*c360*/  BRA `(.L_x_258) ;  /* 0xffffffec00fc7947 */ /* 0x000fea000383ffff */
.L_x_237:
[----:B-1----:R1:W2:Y:S02]  /*c370*/  SYNCS.PHASECHK.TRANS64.TRYWAIT P1, [R19+URZ+0x30], R10 ;  /* 0x0000300a130075a7 */ /* 0x0022a4000802017f */
[----:B--2---:R-:W-:Y:S05]  /*c380*/  @!P1 NANOSLEEP.SYNCS 0x989680 ;  /* 0x009896800000995d */ /* 0x004fea0003900000 */
[----:B------:R-:W2:Y:S02]  /*c390*/  @!P1 SYNCS.PHASECHK.TRANS64 P1, [R19+URZ+0x30], R10 ;  /* 0x0000300a130095a7 */ /* 0x000ea4000802007f */
[----:B--2---:R-:W-:Y:S05]  /*c3a0*/  @!P1 BRA `(.L_x_237) ;  /* 0xfffffffc00f09947 */ /* 0x004fea000383ffff */
[----:B------:R-:W-:Y:S05]  /*c3b0*/  BRA `(.L_x_259) ;  /* 0xfffffff000307947 */ /* 0x000fea000383ffff */
.L_x_246:
[----:B------:R-:W-:Y:S01]  /*c3c0*/  BSSY B0, `(.L_x_260) ;  /* 0x0000006000007945 */ /* 0x000fe20003800000 */
[----:B------:R-:W-:-:S07]  /*c3d0*/  IMAD.MOV.U32 R7, RZ, RZ, -0x1 ;  /* 0xffffffffff077424 */ /* 0x000fce00078e00ff */
[----:B------:R-:W-:Y:S05]  /*c3e0*/  WARPSYNC.COLLECTIVE R7, `(.L_x_261) ;  /* 0x00000000070c7348 */ /* 0x000fea0003c00000 */
[----:B------:R-:W-:Y:S02]  /*c3f0*/  ELECT P1, UR62, PT ;  /* 0x00000000003e782f */ /* 0x000fe40003820000 */
[----:B------:R-:W-:Y:S01]  /*c400*/  MOV R7, UR62 ;  /* 0x0000003e00077c02 */ /* 0x000fe20008000f00 */
[----:B------:R-:W-:Y:S10]  /*c410*/  ENDCOLLECTIVE ;  /* 0x000000000000791b */ /* 0x000ff40003800000 */
.L_x_261:
[----:B------:R-:W-:Y:S05]  /*c420*/  BSYNC B0 ;  /* 0x0000000000007941 */ /* 0x000fea0003800000 */
.L_x_260:
[----:B------:R-:W-:Y:S01]  /*c430*/  PLOP3.LUT P0, PT, P1, PT, PT, 0x80, 0x0 ;  /* 0x000000000000781c */ /* 0x000fe20000f0f070 */
[----:B------:R-:W-:-:S12]  /*c440*/  BRA `(.L_x_262) ;  /* 0xfffffff8007c7947 */ /* 0x000fd8000383ffff */
.L_x_250:
[----:B0-----:R0:W1:Y:S02]  /*c450*/  SYNCS.PHASECHK.TRANS64.TRYWAIT P0, [R6+URZ], R3 ;  /* 0x00000003060075a7 */ /* 0x001064000800017f */
[----:B-1----:R-:W-:Y:S05]  /*c460*/  @!P0 NANOSLEEP.SYNCS 0x989680 ;  /* 0x009896800000895d */ /* 0x002fea0003900000 */
[----:B------:R-:W1:Y:S02]  /*c470*/  @!P0 SYNCS.PHASECHK.TRANS64 P0, [R6+URZ], R3 ;  /* 0x00000003060085a7 */ /* 0x000e64000800007f */
[----:B-1----:R-:W-:Y:S05]  /*c480*/  @!P0 BRA `(.L_x_250) ;  /* 0xfffffffc00f08947 */ /* 0x002fea000383ffff */
[----:B------:R-:W-:Y:S05]  /*c490*/  BRA `(.L_x_263) ;  /* 0xfffffff800bc7947 */ /* 0x000fea000383ffff */
.L_x_251:
[----:B0-----:R0:W1:Y:S02]  /*c4a0*/  SYNCS.PHASECHK.TRANS64.TRYWAIT P0, [R7+URZ], R4 ;  /* 0x00000004070075a7 */ /* 0x001064000800017f */
[----:B-1----:R-:W-:Y:S05]  /*c4b0*/  @!P0 NANOSLEEP.SYNCS 0x989680 ;  /* 0x009896800000895d */ /* 0x002fea0003900000 */
[----:B------:R-:W1:Y:S02]  /*c4c0*/  @!P0 SYNCS.PHASECHK.TRANS64 P0, [R7+URZ], R4 ;  /* 0x00000004070085a7 */ /* 0x000e64000800007f */
[----:B-1----:R-:W-:Y:S05]  /*c4d0*/  @!P0 BRA `(.L_x_251) ;  /* 0xfffffffc00f08947 */ /* 0x002fea000383ffff */
[----:B------:R-:W-:Y:S05]  /*c4e0*/  BRA `(.L_x_264) ;  /* 0xfffffff800cc7947 */ /* 0x000fea000383ffff */
.L_x_252:
[----:B0-----:R0:W1:Y:S02]  /*c4f0*/  SYNCS.PHASECHK.TRANS64.TRYWAIT P0, [R6+URZ], R5 ;  /* 0x00000005060075a7 */ /* 0x001064000800017f */
[----:B-1----:R-:W-:Y:S05]  /*c500*/  @!P0 NANOSLEEP.SYNCS 0x989680 ;  /* 0x009896800000895d */ /* 0x002fea0003900000 */
[----:B------:R-:W1:Y:S02]  /*c510*/  @!P0 SYNCS.PHASECHK.TRANS64 P0, [R6+URZ], R5 ;  /* 0x00000005060085a7 */ /* 0x000e64000800007f */
[----:B-1----:R-:W-:Y:S05]  /*c520*/  @!P0 BRA `(.L_x_252) ;  /* 0xfffffffc00f08947 */ /* 0x002fea000383ffff */
[----:B------:R-:W-:Y:S05]  /*c530*/  BRA `(.L_x_265) ;  /* 0xfffffff800dc7947 */ /* 0x000fea000383ffff */
.L_x_253:
[----:B0-----:R0:W1:Y:S02]  /*c540*/  SYNCS.PHASECHK.TRANS64.TRYWAIT P0, [R9+URZ], R4 ;  /* 0x00000004090075a7 */ /* 0x001064000800017f */
[----:B-1----:R-:W-:Y:S05]  /*c550*/  @!P0 NANOSLEEP.SYNCS 0x989680 ;  /* 0x009896800000895d */ /* 0x002fea0003900000 */
[----:B------:R-:W1:Y:S02]  /*c560*/  @!P0 SYNCS.PHASECHK.TRANS64 P0, [R9+URZ], R4 ;  /* 0x00000004090085a7 */ /* 0x000e64000800007f */
[----:B-1----:R-:W-:Y:S05]  /*c570*/  @!P0 BRA `(.L_x_253) ;  /* 0xfffffffc00f08947 */ /* 0x002fea000383ffff */
[----:B------:R-:W-:Y:S05]  /*c580*/  BRA `(.L_x_266) ;  /* 0xfffffff800ec7947 */ /* 0x000fea000383ffff */
.L_x_254:
[----:B0-----:R0:W1:Y:S02]  /*c590*/  SYNCS.PHASECHK.TRANS64.TRYWAIT P0, [R6+URZ], R5 ;  /* 0x00000005060075a7 */ /* 0x001064000800017f */
[----:B-1----:R-:W-:Y:S05]  /*c5a0*/  @!P0 NANOSLEEP.SYNCS 0x989680 ;  /* 0x009896800000895d */ /* 0x002fea0003900000 */
[----:B------:R-:W1:Y:S02]  /*c5b0*/  @!P0 SYNCS.PHASECHK.TRANS64 P0, [R6+URZ], R5 ;  /* 0x00000005060085a7 */ /* 0x000e64000800007f */
[----:B-1----:R-:W-:Y:S05]  /*c5c0*/  @!P0 BRA `(.L_x_254) ;  /* 0xfffffffc00f08947 */ /* 0x002fea000383ffff */
[----:B------:R-:W-:Y:S05]  /*c5d0*/  BRA `(.L_x_267) ;  /* 0xfffffff800f47947 */ /* 0x000fea000383ffff */
.L_x_268:
[----:B------:R-:W-:-:S00]  /*c5e0*/  BRA `(.L_x_268) ;  /* 0xfffffffc00fc7947 */ /* 0x000fc0000383ffff */
[----:B------:R-:W-:-:S00]  /*c5f0*/  NOP ;  /* 0x0000000000007918 */ /* 0x000fc00000000000 */
        /* <DEDUP_REMOVED lines=8> */
.L_x_269:


//--------------------- .nv.shared._ZN7cutlass13device_kernelINS_4gemm6kernel13GemmUniversalIN4cute5tupleIJiiiiEEENS1_10collective13CollectiveMmaINS1_37MainloopSm90TmaGmmaWarpSpecializedFP8ILi6ENS5_IJNS4_1CILi1EEESB_SB_EEENS1_35KernelTmaWarpSpecializedCooperativeEEENS5_IJNSA_ILi192EEENSA_ILi96EEENSA_ILi128EEEEEENS_12float_e4m3_tENS5_IJlSB_lEEESJ_SK_NS4_8TiledMMAINS4_8MMA_AtomIJNS4_4SM904GMMA30MMA_64x96x32_F32E4M3E4M3_SS_TNILNSO_7ScaleInE1ELSQ_1EEEEEENS4_6LayoutINS5_IJNSA_ILi2EEESB_SB_EEENS5_IJSB_NSA_ILi0EEESW_EEEEENS5_IJNS4_10UnderscoreESZ_SZ_EEEEENS4_13SM90_TMA_LOADENS4_14ComposedLayoutINS4_7SwizzleILi3ELi4ELi3EEENS4_18smem_ptr_flag_bitsILi8EEENST_INS5_IJNSA_ILi8EEESH_EEENS5_IJSH_SB_EEEEEEEvNS4_8identityES12_S1C_vS1D_EENS_8epilogue10collective6detail29Sm90TmaWarpSpecializedAdapterINS1G_15DefaultEpilogueISJ_SK_SK_NS1F_6thread17LinearCombinationISJ_Li1EffLNS1K_9ScaleType4KindE0ELNS_15FloatRoundStyleE2ESJ_EENS1_15EpilogueDefaultEEEEEvvEEEEvNT_6ParamsE --------------------------
	.section	.nv.shared._ZN7cutlass13device_kernelINS_4gemm6kernel13GemmUniversalIN4cute5tupleIJiiiiEEENS1_10collective13CollectiveMmaINS1_37MainloopSm90TmaGmmaWarpSpecializedFP8ILi6ENS5_IJNS4_1CILi1EEESB_SB_EEENS1_35KernelTmaWarpSpecializedCooperativeEEENS5_IJNSA_ILi192EEENSA_ILi96EEENSA_ILi128EEEEEENS_12float_e4m3_tENS5_IJlSB_lEEESJ_SK_NS4_8TiledMMAINS4_8MMA_AtomIJNS4_4SM904GMMA30MMA_64x96x32_F32E4M3E4M3_SS_TNILNSO_7ScaleInE1ELSQ_1EEEEEENS4_6LayoutINS5_IJNSA_ILi2EEESB_SB_EEENS5_IJSB_NSA_ILi0EEESW_EEEEENS5_IJNS4_10UnderscoreESZ_SZ_EEEEENS4_13SM90_TMA_LOADENS4_14ComposedLayoutINS4_7SwizzleILi3ELi4ELi3EEENS4_18smem_ptr_flag_bitsILi8EEENST_INS5_IJNSA_ILi8EEESH_EEENS5_IJSH_SB_EEEEEEEvNS4_8identityES12_S1C_vS1D_EENS_8epilogue10collective6detail29Sm90TmaWarpSpecializedAdapterINS1G_15DefaultEpilogueISJ_SK_SK_NS1F_6thread17LinearCombinationISJ_Li1EffLNS1K_9ScaleType4KindE0ELNS_15FloatRoundStyleE2ESJ_EENS1_15EpilogueDefaultEEEEEvvEEEEvNT_6ParamsE,"aw",@nobits
	.sectionflags	@""
	.align	16
	.zero		1024


//--------------------- .nv.shared.reserved.0     --------------------------
	.section	.nv.shared.reserved.0,"aw",@nobits
	.weak		__nv_reservedSMEM_offset_0_alias
	.size		__nv_reservedSMEM_offset_0_alias, 0, 0
	.other		__nv_reservedSMEM_offset_0_alias,@"STO_CUDA_RESERVED_SHARED STV_DEFAULT"
__nv_reservedSMEM_offset_0_alias:
	.zero		0


//--------------------- .nv.global                --------------------------
	.section	.nv.global,"aw",@nobits
.nv.global:
	.type		_ZN39_INTERNAL_7abe4de4_4_k_cu_c3e048b1_76364cute1_E,@object
	.size		_ZN39_INTERNAL_7abe4de4_4_k_cu_c3e048b1_76364cute1_E,(_ZN39_INTERNAL_7abe4de4_4_k_cu_c3e048b1_76364cuda3std3__45__cpo6cbeginE - _ZN39_INTERNAL_7abe4de4_4_k_cu_c3e048b1_76364cute1_E)
_ZN39_INTERNAL_7abe4de4_4_k_cu_c3e048b1_76364cute1_E:
	.zero		1
	.type		_ZN39_INTERNAL_7abe4de4_4_k_cu_c3e048b1_76364cuda3std3__45__cpo6cbeginE,@object
	.size		_ZN39_INTERNAL_7abe4de4_4_k_cu_c3e048b1_76364cuda3std3__45__cpo6cbeginE,(_ZN39_INTERNAL_7abe4de4_4_k_cu_c3e048b1_76364cuda3std3__48in_placeE - _ZN39_INTERNAL_7abe4de4_4_k_cu_c3e048b1_76364cuda3std3__45__cpo6cbeginE)
_ZN39_INTERNAL_7abe4de4_4_k_cu_c3e048b1_76364cuda3std3__45__cpo6cbeginE:
	.zero		1
	.type		_ZN39_INTERNAL_7abe4de4_4_k_cu_c3e048b1_76364cuda3std3__48in_placeE,@object
	.size		_ZN39_INTERNAL_7abe4de4_4_k_cu_c3e048b1_76364cuda3std3__48in_placeE,(_ZN39_INTERNAL_7abe4de4_4_k_cu_c3e048b1_76364cuda3std6ranges3__45__cpo9iter_moveE - _ZN39_INTERNAL_7abe4de4_4_k_cu_c3e048b1_76364cuda3std3__48in_placeE)
_ZN39_INTERNAL_7abe4de4_4_k_cu_c3e048b1_76364cuda3std3__48in_placeE:
	.zero		1
	.type		_ZN39_INTERNAL_7abe4de4_4_k_cu_c3e048b1_76364cuda3std6ranges3__45__cpo9iter_moveE,@object
	.size		_ZN39_INTERNAL_7abe4de4_4_k_cu_c3e048b1_76364cuda3std6ranges3__45__cpo9iter_moveE,(_ZN39_INTERNAL_7abe4de4_4_k_cu_c3e048b1_76364cuda3std3__45__cpo5beginE - _ZN39_INTERNAL_7abe4de4_4_k_cu_c3e048b1_76364cuda3std6ranges3__45__cpo9iter_moveE)
_ZN39_INTERNAL_7abe4de4_4_k_cu_c3e048b1_76364cuda3std6ranges3__45__cpo9iter_moveE:
	.zero		1
	.type		_ZN39_INTERNAL_7abe4de4_4_k_cu_c3e048b1_76364cuda3std3__45__cpo5beginE,@object
	.size		_ZN39_INTERNAL_7abe4de4_4_k_cu_c3e048b1_76364cuda3std3__45__cpo5beginE,(_ZN39_INTERNAL_7abe4de4_4_k_cu_c3e048b1_76364cuda3std3__441_GLOBAL__N__7abe4de4_4_k_cu_c3e048b1_76366ignoreE - _ZN39_INTERNAL_7abe4de4_4_k_cu_c3e048b1_76364cuda3std3__45__cpo5beginE)
_ZN39_INTERNAL_7abe4de4_4_k_cu_c3e048b1_76364cuda3std3__45__cpo5beginE:
	.zero		1
	.type		_ZN39_INTERNAL_7abe4de4_4_k_cu_c3e048b1_76364cuda3std3__441_GLOBAL__N__7abe4de4_4_k_cu_c3e048b1_76366ignoreE,@object
	.size		_ZN39_INTERNAL_7abe4de4_4_k_cu_c3e048b1_76364cuda3std3__441_GLOBAL__N__7abe4de4_4_k_cu_c3e048b1_76366ignoreE,(_ZN39_INTERNAL_7abe4de4_4_k_cu_c3e048b1_76364cute7productE - _ZN39_INTERNAL_7abe4de4_4_k_cu_c3e048b1_76364cuda3std3__441_GLOBAL__N__7abe4de4_4_k_cu_c3e048b1_76366ignoreE)
_ZN39_INTERNAL_7abe4de4_4_k_cu_c3e048b1_76364cuda3std3__441_GLOBAL__N__7abe4de4_4_k_cu_c3e048b1_76366ignoreE:
	.zero		1
	.type		_ZN39_INTERNAL_7abe4de4_4_k_cu_c3e048b1_76364cute7productE,@object
	.size		_ZN39_INTERNAL_7abe4de4_4_k_cu_c3e048b1_76364cute7productE,(_ZN39_INTERNAL_7abe4de4_4_k_cu_c3e048b1_76364cuda3std3__45__cpo3endE - _ZN39_INTERNAL_7abe4de4_4_k_cu_c3e048b1_76364cute7productE)
_ZN39_INTERNAL_7abe4de4_4_k_cu_c3e048b1_76364cute7productE:
	.zero		1
	.type		_ZN39_INTERNAL_7abe4de4_4_k_cu_c3e048b1_76364cuda3std3__45__cpo3endE,@object
	.size		_ZN39_INTERNAL_7abe4de4_4_k_cu_c3e048b1_76364cuda3std3__45__cpo3endE,(_ZN39_INTERNAL_7abe4de4_4_k_cu_c3e048b1_76364cuda3std3__419piecewise_constructE - _ZN39_INTERNAL_7abe4de4_4_k_cu_c3e048b1_76364cuda3std3__45__cpo3endE)
_ZN39_INTERNAL_7abe4de4_4_k_cu_c3e048b1_76364cuda3std3__45__cpo3endE:
	.zero		1
	.type		_ZN39_INTERNAL_7abe4de4_4_k_cu_c3e048b1_76364cuda3std3__419piecewise_constructE,@object
	.size		_ZN39_INTERNAL_7abe4de4_4_k_cu_c3e048b1_76364cuda3std3__419piecewise_constructE,(_ZN39_INTERNAL_7abe4de4_4_k_cu_c3e048b1_76364cuda3std3__45__cpo4cendE - _ZN39_INTERNAL_7abe4de4_4_k_cu_c3e048b1_76364cuda3std3__419piecewise_constructE)
_ZN39_INTERNAL_7abe4de4_4_k_cu_c3e048b1_76364cuda3std3__419piecewise_constructE:
	.zero		1
	.type		_ZN39_INTERNAL_7abe4de4_4_k_cu_c3e048b1_76364cuda3std3__45__cpo4cendE,@object
	.size		_ZN39_INTERNAL_7abe4de4_4_k_cu_c3e048b1_76364cuda3std3__45__cpo4cendE,(_ZN39_INTERNAL_7abe4de4_4_k_cu_c3e048b1_76364cuda3std6ranges3__45__cpo4swapE - _ZN39_INTERNAL_7abe4de4_4_k_cu_c3e048b1_76364cuda3std3__45__cpo4cendE)
_ZN39_INTERNAL_7abe4de4_4_k_cu_c3e048b1_76364cuda3std3__45__cpo4cendE:
	.zero		1
	.type		_ZN39_INTERNAL_7abe4de4_4_k_cu_c3e048b1_76364cuda3std6ranges3__45__cpo4swapE,@object
	.size		_ZN39_INTERNAL_7abe4de4_4_k_cu_c3e048b1_76364cuda3std6ranges3__45__cpo4swapE,(.L_7 - _ZN39_INTERNAL_7abe4de4_4_k_cu_c3e048b1_76364cuda3std6ranges3__45__cpo4swapE)
_ZN39_INTERNAL_7abe4de4_4_k_cu_c3e048b1_76364cuda3std6ranges3__45__cpo4swapE:
	.zero		1
.L_7:


//--------------------- .nv.constant0._ZN7cutlass13device_kernelINS_4gemm6kernel13GemmUniversalIN4cute5tupleIJiiiiEEENS1_10collective13CollectiveMmaINS1_37MainloopSm90TmaGmmaWarpSpecializedFP8ILi6ENS5_IJNS4_1CILi1EEESB_SB_EEENS1_35KernelTmaWarpSpecializedCooperativeEEENS5_IJNSA_ILi192EEENSA_ILi96EEENSA_ILi128EEEEEENS_12float_e4m3_tENS5_IJlSB_lEEESJ_SK_NS4_8TiledMMAINS4_8MMA_AtomIJNS4_4SM904GMMA30MMA_64x96x32_F32E4M3E4M3_SS_TNILNSO_7ScaleInE1ELSQ_1EEEEEENS4_6LayoutINS5_IJNSA_ILi2EEESB_SB_EEENS5_IJSB_NSA_ILi0EEESW_EEEEENS5_IJNS4_10UnderscoreESZ_SZ_EEEEENS4_13SM90_TMA_LOADENS4_14ComposedLayoutINS4_7SwizzleILi3ELi4ELi3EEENS4_18smem_ptr_flag_bitsILi8EEENST_INS5_IJNSA_ILi8EEESH_EEENS5_IJSH_SB_EEEEEEEvNS4_8identityES12_S1C_vS1D_EENS_8epilogue10collective6detail29Sm90TmaWarpSpecializedAdapterINS1G_15DefaultEpilogueISJ_SK_SK_NS1F_6thread17LinearCombinationISJ_Li1EffLNS1K_9ScaleType4KindE0ELNS_15FloatRoundStyleE2ESJ_EENS1_15EpilogueDefaultEEEEEvvEEEEvNT_6ParamsE --------------------------
	.section	.nv.constant0._ZN7cutlass13device_kernelINS_4gemm6kernel13GemmUniversalIN4cute5tupleIJiiiiEEENS1_10collective13CollectiveMmaINS1_37MainloopSm90TmaGmmaWarpSpecializedFP8ILi6ENS5_IJNS4_1CILi1EEESB_SB_EEENS1_35KernelTmaWarpSpecializedCooperativeEEENS5_IJNSA_ILi192EEENSA_ILi96EEENSA_ILi128EEEEEENS_12float_e4m3_tENS5_IJlSB_lEEESJ_SK_NS4_8TiledMMAINS4_8MMA_AtomIJNS4_4SM904GMMA30MMA_64x96x32_F32E4M3E4M3_SS_TNILNSO_7ScaleInE1ELSQ_1EEEEEENS4_6LayoutINS5_IJNSA_ILi2EEESB_SB_EEENS5_IJSB_NSA_ILi0EEESW_EEEEENS5_IJNS4_10UnderscoreESZ_SZ_EEEEENS4_13SM90_TMA_LOADENS4_14ComposedLayoutINS4_7SwizzleILi3ELi4ELi3EEENS4_18smem_ptr_flag_bitsILi8EEENST_INS5_IJNSA_ILi8EEESH_EEENS5_IJSH_SB_EEEEEEEvNS4_8identityES12_S1C_vS1D_EENS_8epilogue10collective6detail29Sm90TmaWarpSpecializedAdapterINS1G_15DefaultEpilogueISJ_SK_SK_NS1F_6thread17LinearCombinationISJ_Li1EffLNS1K_9ScaleType4KindE0ELNS_15FloatRoundStyleE2ESJ_EENS1_15EpilogueDefaultEEEEEvvEEEEvNT_6ParamsE,"a",@progbits
	.sectionflags	@""
	.align	4
.nv.constant0._ZN7cutlass13device_kernelINS_4gemm6kernel13GemmUniversalIN4cute5tupleIJiiiiEEENS1_10collective13CollectiveMmaINS1_37MainloopSm90TmaGmmaWarpSpecializedFP8ILi6ENS5_IJNS4_1CILi1EEESB_SB_EEENS1_35KernelTmaWarpSpecializedCooperativeEEENS5_IJNSA_ILi192EEENSA_ILi96EEENSA_ILi128EEEEEENS_12float_e4m3_tENS5_IJlSB_lEEESJ_SK_NS4_8TiledMMAINS4_8MMA_AtomIJNS4_4SM904GMMA30MMA_64x96x32_F32E4M3E4M3_SS_TNILNSO_7ScaleInE1ELSQ_1EEEEEENS4_6LayoutINS5_IJNSA_ILi2EEESB_SB_EEENS5_IJSB_NSA_ILi0EEESW_EEEEENS5_IJNS4_10UnderscoreESZ_SZ_EEEEENS4_13SM90_TMA_LOADENS4_14ComposedLayoutINS4_7SwizzleILi3ELi4ELi3EEENS4_18smem_ptr_flag_bitsILi8EEENST_INS5_IJNSA_ILi8EEESH_EEENS5_IJSH_SB_EEEEEEEvNS4_8identityES12_S1C_vS1D_EENS_8epilogue10collective6detail29Sm90TmaWarpSpecializedAdapterINS1G_15DefaultEpilogueISJ_SK_SK_NS1F_6thread17LinearCombinationISJ_Li1EffLNS1K_9ScaleType4KindE0ELNS_15FloatRoundStyleE2ESJ_EENS1_15EpilogueDefaultEEEEEvvEEEEvNT_6ParamsE:
	.zero		1664


//--------------------- SYMBOLS --------------------------

	.type		.nv.reservedSmem.offset0,@object
	.size		.nv.reservedSmem.offset0,0x4
